def matmul_kernel(
    a_ptr,
    b_ptr,
    c_ptr,
    M,
    N,
    K,
    stride_am,
    stride_ak,
    stride_bk,
    stride_bn,
    stride_cm,
    stride_cn,
    BLOCK_M: tl.constexpr,
    BLOCK_N: tl.constexpr,
    BLOCK_K: tl.constexpr,
    GROUP_M: tl.constexpr,
):
    pid = tl.program_id(axis=0)
    num_pid_m = tl.cdiv(M, BLOCK_M)
    num_pid_n = tl.cdiv(N, BLOCK_N)
    num_pid_in_group = GROUP_M * num_pid_n
    group_id = pid // num_pid_in_group
    first_pid_m = group_id * GROUP_M
    group_size_m = min(num_pid_m - first_pid_m, GROUP_M)
    pid_m = first_pid_m + ((pid % num_pid_in_group) % group_size_m)
    pid_n = (pid % num_pid_in_group) // group_size_m

    offs_am = (pid_m * BLOCK_M + tl.arange(0, BLOCK_M)) % M
    offs_bn = (pid_n * BLOCK_N + tl.arange(0, BLOCK_N)) % N
    offs_k = tl.arange(0, BLOCK_K)
    a_ptrs = a_ptr + offs_am[:, None] * stride_am + offs_k[None, :] * stride_ak
    b_ptrs = b_ptr + offs_k[:, None] * stride_bk + offs_bn[None, :] * stride_bn

    acc = tl.zeros((BLOCK_M, BLOCK_N), dtype=tl.float32)
    for kk in range(0, tl.cdiv(K, BLOCK_K)):
        a = tl.load(a_ptrs, mask=offs_k[None, :] < K - kk * BLOCK_K, other=0.0)
        b = tl.load(b_ptrs, mask=offs_k[:, None] < K - kk * BLOCK_K, other=0.0)
        acc = tl.dot(a, b, acc)
        a_ptrs += BLOCK_K * stride_ak
        b_ptrs += BLOCK_K * stride_bk

    c = acc.to(c_ptr.dtype.element_ty)
    offs_cm = pid_m * BLOCK_M + tl.arange(0, BLOCK_M)
    offs_cn = pid_n * BLOCK_N + tl.arange(0, BLOCK_N)
    c_ptrs = c_ptr + offs_cm[:, None] * stride_cm + offs_cn[None, :] * stride_cn
    mask = (offs_cm[:, None] < M) & (offs_cn[None, :] < N)
    tl.store(c_ptrs, c, mask=mask)

# config = {"BLOCK_K": 32, "BLOCK_M": 256, "BLOCK_N": 64, "GROUP_M": 8, "arch": "sm_100", "dtype": "bf16", "num_ctas": 1, "num_stages": 3, "num_warps": 8}
# arch = sm_100


// ===== COMPILED SASS (sm_100a) =====

	.target	sm_100a

	.elftype	@"ET_EXEC"


//--------------------- .note.nv.tkinfo           --------------------------
	.section	.note.nv.tkinfo,"",@"SHT_NOTE"
	.sectionflags	@"SHF_NOTE_NV_TKINFO"
	.tkinfo
        /*0018*/ 	.word	0x00000081
        /*0030*/ 	.string	""
        /*0030*/ 	.string	"ptxas-blackwell"
        /*0030*/ 	.string	"Cuda compilation tools, release 12.9, V12.9.86"
        /*0030*/ 	.string	"Build cuda_12.9.r12.9/compiler.36037853_0"
        /*0030*/ 	.string	"-v  -suppress-debug-info  -lineinfo  -arch sm_100a "



//--------------------- .note.nv.cuver            --------------------------
	.section	.note.nv.cuver,"",@"SHT_NOTE"
	.sectionflags	@"SHF_NOTE_NV_CUVER"
        /*0018*/ 	.short	0x0001
        /*001a*/ 	.short	0x0064
        /*001c*/ 	.short	0x0001
        /*001e*/ 	.short	0x0000
        /*0020*/ 	.short	0x0001
        /*0022*/ 	.short	0x0000


//--------------------- .nv.info                  --------------------------
	.section	.nv.info,"",@"SHT_CUDA_INFO"
	.align	4


	//----- nvinfo : EIATTR_REGCOUNT
	.align		4
        /*0000*/ 	.byte	0x04, 0x2f
        /*0002*/ 	.short	(.L_4 - .L_3)
	.align		4
.L_3:
        /*0004*/ 	.word	index@(matmul_kernel)
        /*0008*/ 	.word	0x0000007f


	//----- nvinfo : EIATTR_FRAME_SIZE
	.align		4
.L_4:
        /*000c*/ 	.byte	0x04, 0x11
        /*000e*/ 	.short	(.L_6 - .L_5)
	.align		4
.L_5:
        /*0010*/ 	.word	index@($__internal_2_$__cuda_sm10x_tcgen05_guardrail_trap_unallocated_columns_being_dealloced)
        /*0014*/ 	.word	0x00000000


	//----- nvinfo : EIATTR_FRAME_SIZE
	.align		4
.L_6:
        /*0018*/ 	.byte	0x04, 0x11
        /*001a*/ 	.short	(.L_8 - .L_7)
	.align		4
.L_7:
        /*001c*/ 	.word	index@($__internal_1_$__cuda_sm10x_tcgen05_guardrail_trap_phase_invalid_during_alloc)
        /*0020*/ 	.word	0x00000000


	//----- nvinfo : EIATTR_FRAME_SIZE
	.align		4
.L_8:
        /*0024*/ 	.byte	0x04, 0x11
        /*0026*/ 	.short	(.L_10 - .L_9)
	.align		4
.L_9:
        /*0028*/ 	.word	index@($__internal_0_$__cuda_sm10x_tcgen05_guardrail_trap_col_being_dealloced_not_returned_by_alloc)
        /*002c*/ 	.word	0x00000000


	//----- nvinfo : EIATTR_FRAME_SIZE
	.align		4
.L_10:
        /*0030*/ 	.byte	0x04, 0x11
        /*0032*/ 	.short	(.L_12 - .L_11)
	.align		4
.L_11:
        /*0034*/ 	.word	index@(matmul_kernel)
        /*0038*/ 	.word	0x00000000


	//----- nvinfo : EIATTR_MIN_STACK_SIZE
	.align		4
.L_12:
        /*003c*/ 	.byte	0x04, 0x12
        /*003e*/ 	.short	(.L_14 - .L_13)
	.align		4
.L_13:
        /*0040*/ 	.word	index@(matmul_kernel)
        /*0044*/ 	.word	0x00000000
.L_14:


//--------------------- .nv.info.matmul_kernel    --------------------------
	.section	.nv.info.matmul_kernel,"",@"SHT_CUDA_INFO"
	.sectionflags	@""
	.align	4


	//----- nvinfo : EIATTR_CUDA_API_VERSION
	.align		4
        /*0000*/ 	.byte	0x04, 0x37
        /*0002*/ 	.short	(.L_16 - .L_15)
.L_15:
        /*0004*/ 	.word	0x00000081


	//----- nvinfo : EIATTR_KPARAM_INFO
	.align		4
.L_16:
        /*0008*/ 	.byte	0x04, 0x17
        /*000a*/ 	.short	(.L_18 - .L_17)
.L_17:
        /*000c*/ 	.word	0x00000000
        /*0010*/ 	.short	0x000d
        /*0012*/ 	.short	0x0048
        /*0014*/ 	.byte	0x00, 0xf4, 0x21, 0x00


	//----- nvinfo : EIATTR_KPARAM_INFO
	.align		4
.L_18:
        /*0018*/ 	.byte	0x04, 0x17
        /*001a*/ 	.short	(.L_20 - .L_19)
.L_19:
        /*001c*/ 	.word	0x00000000
        /*0020*/ 	.short	0x000c
        /*0022*/ 	.short	0x0040
        /*0024*/ 	.byte	0x00, 0xf4, 0x21, 0x00


	//----- nvinfo : EIATTR_KPARAM_INFO
	.align		4
.L_20:
        /*0028*/ 	.byte	0x04, 0x17
        /*002a*/ 	.short	(.L_22 - .L_21)
.L_21:
        /*002c*/ 	.word	0x00000000
        /*0030*/ 	.short	0x000b
        /*0032*/ 	.short	0x0038
        /*0034*/ 	.byte	0x00, 0xf0, 0x11, 0x00


	//----- nvinfo : EIATTR_KPARAM_INFO
	.align		4
.L_22:
        /*0038*/ 	.byte	0x04, 0x17
        /*003a*/ 	.short	(.L_24 - .L_23)
.L_23:
        /*003c*/ 	.word	0x00000000
        /*0040*/ 	.short	0x000a
        /*0042*/ 	.short	0x0034
        /*0044*/ 	.byte	0x00, 0xf0, 0x11, 0x00


	//----- nvinfo : EIATTR_KPARAM_INFO
	.align		4
.L_24:
        /*0048*/ 	.byte	0x04, 0x17
        /*004a*/ 	.short	(.L_26 - .L_25)
.L_25:
        /*004c*/ 	.word	0x00000000
        /*0050*/ 	.short	0x0009
        /*0052*/ 	.short	0x0030
        /*0054*/ 	.byte	0x00, 0xf0, 0x11, 0x00


	//----- nvinfo : EIATTR_KPARAM_INFO
	.align		4
.L_26:
        /*0058*/ 	.byte	0x04, 0x17
        /*005a*/ 	.short	(.L_28 - .L_27)
.L_27:
        /*005c*/ 	.word	0x00000000
        /*0060*/ 	.short	0x0008
        /*0062*/ 	.short	0x002c
        /*0064*/ 	.byte	0x00, 0xf0, 0x11, 0x00


	//----- nvinfo : EIATTR_KPARAM_INFO
	.align		4
.L_28:
        /*0068*/ 	.byte	0x04, 0x17
        /*006a*/ 	.short	(.L_30 - .L_29)
.L_29:
        /*006c*/ 	.word	0x00000000
        /*0070*/ 	.short	0x0007
        /*0072*/ 	.short	0x0028
        /*0074*/ 	.byte	0x00, 0xf0, 0x11, 0x00


	//----- nvinfo : EIATTR_KPARAM_INFO
	.align		4
.L_30:
        /*0078*/ 	.byte	0x04, 0x17
        /*007a*/ 	.short	(.L_32 - .L_31)
.L_31:
        /*007c*/ 	.word	0x00000000
        /*0080*/ 	.short	0x0006
        /*0082*/ 	.short	0x0024
        /*0084*/ 	.byte	0x00, 0xf0, 0x11, 0x00


	//----- nvinfo : EIATTR_KPARAM_INFO
	.align		4
.L_32:
        /*0088*/ 	.byte	0x04, 0x17
        /*008a*/ 	.short	(.L_34 - .L_33)
.L_33:
        /*008c*/ 	.word	0x00000000
        /*0090*/ 	.short	0x0005
        /*0092*/ 	.short	0x0020
        /*0094*/ 	.byte	0x00, 0xf0, 0x11, 0x00


	//----- nvinfo : EIATTR_KPARAM_INFO
	.align		4
.L_34:
        /*0098*/ 	.byte	0x04, 0x17
        /*009a*/ 	.short	(.L_36 - .L_35)
.L_35:
        /*009c*/ 	.word	0x00000000
        /*00a0*/ 	.short	0x0004
        /*00a2*/ 	.short	0x001c
        /*00a4*/ 	.byte	0x00, 0xf0, 0x11, 0x00


	//----- nvinfo : EIATTR_KPARAM_INFO
	.align		4
.L_36:
        /*00a8*/ 	.byte	0x04, 0x17
        /*00aa*/ 	.short	(.L_38 - .L_37)
.L_37:
        /*00ac*/ 	.word	0x00000000
        /*00b0*/ 	.short	0x0003
        /*00b2*/ 	.short	0x0018
        /*00b4*/ 	.byte	0x00, 0xf0, 0x11, 0x00


	//----- nvinfo : EIATTR_KPARAM_INFO
	.align		4
.L_38:
        /*00b8*/ 	.byte	0x04, 0x17
        /*00ba*/ 	.short	(.L_40 - .L_39)
.L_39:
        /*00bc*/ 	.word	0x00000000
        /*00c0*/ 	.short	0x0002
        /*00c2*/ 	.short	0x0010
        /*00c4*/ 	.byte	0x00, 0xf4, 0x21, 0x00


	//----- nvinfo : EIATTR_KPARAM_INFO
	.align		4
.L_40:
        /*00c8*/ 	.byte	0x04, 0x17
        /*00ca*/ 	.short	(.L_42 - .L_41)
.L_41:
        /*00cc*/ 	.word	0x00000000
        /*00d0*/ 	.short	0x0001
        /*00d2*/ 	.short	0x0008
        /*00d4*/ 	.byte	0x00, 0xf4, 0x21, 0x00


	//----- nvinfo : EIATTR_KPARAM_INFO
	.align		4
.L_42:
        /*00d8*/ 	.byte	0x04, 0x17
        /*00da*/ 	.short	(.L_44 - .L_43)
.L_43:
        /*00dc*/ 	.word	0x00000000
        /*00e0*/ 	.short	0x0000
        /*00e2*/ 	.short	0x0000
        /*00e4*/ 	.byte	0x00, 0xf4, 0x21, 0x00


	//----- nvinfo : EIATTR_AT_ENTRY_FRAGMENTS
	.align		4
.L_44:
        /*00e8*/ 	.byte	0x04, 0x4f
        /*00ea*/ 	.short	(.L_46 - .L_45)


	//   ....[0]....
.L_45:
        /*00ec*/ 	.word	0x00000004


	//----- nvinfo : EIATTR_RESERVED_SMEM_USED
	.align		4
.L_46:
        /*00f0*/ 	.byte	0x01, 0x41
	.zero		2


	//----- nvinfo : EIATTR_SPARSE_MMA_MASK
	.align		4
        /*00f4*/ 	.byte	0x03, 0x50
        /*00f6*/ 	.short	0x0000


	//----- nvinfo : EIATTR_TCGEN05_1CTA_USED
	.align		4
        /*00f8*/ 	.byte	0x01, 0x51
	.zero		2


	//----- nvinfo : EIATTR_MAXREG_COUNT
	.align		4
        /*00fc*/ 	.byte	0x03, 0x1b
        /*00fe*/ 	.short	0x00ff


	//----- nvinfo : EIATTR_NUM_BARRIERS
	.align		4
        /*0100*/ 	.byte	0x02, 0x4c
        /*0102*/ 	.byte	0x01
	.zero		1


	//----- nvinfo : EIATTR_INT_WARP_WIDE_INSTR_OFFSETS
	.align		4
        /*0104*/ 	.byte	0x04, 0x31
        /*0106*/ 	.short	(.L_48 - .L_47)


	//   ....[0]....
.L_47:
        /*0108*/ 	.word	0x00000f50


	//   ....[1]....
        /*010c*/ 	.word	0x00000f80


	//   ....[2]....
        /*0110*/ 	.word	0x00002700


	//   ....[3]....
        /*0114*/ 	.word	0x000062c0


	//   ....[4]....
        /*0118*/ 	.word	0x00006310


	//----- nvinfo : EIATTR_COOP_GROUP_MASK_REGIDS
	.align		4
.L_48:
        /*011c*/ 	.byte	0x04, 0x29
        /*011e*/ 	.short	(.L_50 - .L_49)


	//   ....[0]....
.L_49:
        /*0120*/ 	.word	0xffffffff


	//   ....[1]....
        /*0124*/ 	.word	0xffffffff


	//   ....[2]....
        /*0128*/ 	.word	0xffffffff


	//   ....[3]....
        /*012c*/ 	.word	0xffffffff


	//----- nvinfo : EIATTR_COOP_GROUP_INSTR_OFFSETS
	.align		4
.L_50:
        /*0130*/ 	.byte	0x04, 0x28
        /*0132*/ 	.short	(.L_52 - .L_51)


	//   ....[0]....
.L_51:
        /*0134*/ 	.word	0x00000060


	//   ....[1]....
        /*0138*/ 	.word	0x00000320


	//   ....[2]....
        /*013c*/ 	.word	0x00006150


	//   ....[3]....
        /*0140*/ 	.word	0x000063c0


	//----- nvinfo : EIATTR_VRC_CTA_INIT_COUNT
	.align		4
.L_52:
        /*0144*/ 	.byte	0x02, 0x4a
        /*0146*/ 	.byte	0x80
	.zero		1


	//----- nvinfo : EIATTR_MBARRIER_INSTR_OFFSETS
	.align		4
        /*0148*/ 	.byte	0x04, 0x39
        /*014a*/ 	.short	(.L_54 - .L_53)


	//   ....[0]....
.L_53:
        /*014c*/ 	.word	0x00001080
        /*0150*/ 	.word	0x000000ff
        /*0154*/ 	.word	0x00000000
        /*0158*/ 	.short	0x0100
        /*015a*/ 	.byte	0x0b
	.zero		1


	//   ....[1]....
        /*015c*/ 	.word	0x00002750
        /*0160*/ 	.word	0x000000ff
        /*0164*/ 	.word	0x00002008
        /*0168*/ 	.short	0x0100
        /*016a*/ 	.byte	0x09
	.zero		1


	//   ....[2]....
        /*016c*/ 	.word	0x00003df0
        /*0170*/ 	.word	0x000000ff
        /*0174*/ 	.word	0x00000000
        /*0178*/ 	.short	0x010a
        /*017a*/ 	.byte	0x0b
	.zero		1


	//   ....[3]....
        /*017c*/ 	.word	0x00004450
        /*0180*/ 	.word	0x000000ff
        /*0184*/ 	.word	0x00000000
        /*0188*/ 	.short	0x010a
        /*018a*/ 	.byte	0x0b
	.zero		1


	//   ....[4]....
        /*018c*/ 	.word	0x00004580
        /*0190*/ 	.word	0x000000ff
        /*0194*/ 	.word	0x00002000
        /*0198*/ 	.short	0x0108
        /*019a*/ 	.byte	0x09
	.zero		1


	//   ....[5]....
        /*019c*/ 	.word	0x00004610
        /*01a0*/ 	.word	0x000000ff
        /*01a4*/ 	.word	0x00002008
        /*01a8*/ 	.short	0x0108
        /*01aa*/ 	.byte	0x09
	.zero		1


	//   ....[6]....
        /*01ac*/ 	.word	0x000063e0
        /*01b0*/ 	.word	0x000000ff
        /*01b4*/ 	.word	0x00000000
        /*01b8*/ 	.short	0x010a
        /*01ba*/ 	.byte	0x0b
	.zero		1


	//   ....[7]....
        /*01bc*/ 	.word	0x00006410
        /*01c0*/ 	.word	0x000000ff
        /*01c4*/ 	.word	0x00000000
        /*01c8*/ 	.short	0x010a
        /*01ca*/ 	.byte	0x0b
	.zero		1


	//----- nvinfo : EIATTR_NUM_MBARRIERS
	.align		4
.L_54:
        /*01cc*/ 	.byte	0x03, 0x38
        /*01ce*/ 	.short	0x0002


	//----- nvinfo : EIATTR_EXIT_INSTR_OFFSETS
	.align		4
        /*01d0*/ 	.byte	0x04, 0x1c
        /*01d2*/ 	.short	(.L_56 - .L_55)


	//   ....[0]....
.L_55:
        /*01d4*/ 	.word	0x000063d0


	//----- nvinfo : EIATTR_REQNTID
	.align		4
.L_56:
        /*01d8*/ 	.byte	0x04, 0x10
        /*01da*/ 	.short	(.L_58 - .L_57)
.L_57:
        /*01dc*/ 	.word	0x00000100
        /*01e0*/ 	.word	0x00000001
        /*01e4*/ 	.word	0x00000001


	//----- nvinfo : EIATTR_CRS_STACK_SIZE
	.align		4
.L_58:
        /*01e8*/ 	.byte	0x04, 0x1e
        /*01ea*/ 	.short	(.L_60 - .L_59)
.L_59:
        /*01ec*/ 	.word	0x00000000


	//----- nvinfo : EIATTR_CBANK_PARAM_SIZE
	.align		4
.L_60:
        /*01f0*/ 	.byte	0x03, 0x19
        /*01f2*/ 	.short	0x0050


	//----- nvinfo : EIATTR_PARAM_CBANK
	.align		4
        /*01f4*/ 	.byte	0x04, 0x0a
        /*01f6*/ 	.short	(.L_62 - .L_61)
	.align		4
.L_61:
        /*01f8*/ 	.word	index@(.nv.constant0.matmul_kernel)
        /*01fc*/ 	.short	0x0380
        /*01fe*/ 	.short	0x0050


	//----- nvinfo : EIATTR_SW_WAR
	.align		4
.L_62:
        /*0200*/ 	.byte	0x04, 0x36
        /*0202*/ 	.short	(.L_64 - .L_63)
.L_63:
        /*0204*/ 	.word	0x00000008
.L_64:


//--------------------- .nv.compat                --------------------------
	.section	.nv.compat,"",@"SHT_CUDA_COMPAT_INFO"
	.align	4
        /*0000*/ 	.byte	0x02, 0x02, 0x02, 0x00, 0x02, 0x05, 0x05, 0x00, 0x02, 0x03, 0x00, 0x00, 0x02, 0x06, 0x01, 0x00


//--------------------- .nv.callgraph             --------------------------
	.section	.nv.callgraph,"",@"SHT_CUDA_CALLGRAPH"
	.align	4
	.sectionentsize	8
	.align		4
        /*0000*/ 	.word	0x00000000
	.align		4
        /*0004*/ 	.word	0xffffffff
	.align		4
        /*0008*/ 	.word	0x00000000
	.align		4
        /*000c*/ 	.word	0xfffffffe
	.align		4
        /*0010*/ 	.word	0x00000000
	.align		4
        /*0014*/ 	.word	0xfffffffd
	.align		4
        /*0018*/ 	.word	0x00000000
	.align		4
        /*001c*/ 	.word	0xfffffffc


//--------------------- .text.matmul_kernel       --------------------------
	.section	.text.matmul_kernel,"ax",@progbits
	.align	128
        .global         matmul_kernel
        .type           matmul_kernel,@function
        .size           matmul_kernel,(.L_x_21 - matmul_kernel)
        .other          matmul_kernel,@"STO_CUDA_ENTRY STV_DEFAULT"
matmul_kernel:
.text.matmul_kernel:
[----:B------:R-:W0:Y:S01]  /*0000*/  LDC R1, c[0x0][0x37c] ;  /* 0x0000df00ff017b82 */ /* 0x000e220000000800 */
[----:B------:R-:W1:Y:S01]  /*0010*/  S2R R34, SR_TID.X ;  /* 0x0000000000227919 */ /* 0x000e620000002100 */
[----:B------:R-:W2:Y:S01]  /*0020*/  LDCU.64 UR20, c[0x0][0x358] ;  /* 0x00006b00ff1477ac */ /* 0x000ea20008000a00 */
[----:B-1----:R-:W-:-:S13]  /*0030*/  ISETP.GE.U32.AND P1, PT, R34, 0x20, PT ;  /* 0x000000202200780c */ /* 0x002fda0003f26070 */
[----:B--2---:R-:W-:Y:S05]  /*0040*/  @P1 BRA `(.L_x_0) ;  /* 0x0000000000b81947 */ /* 0x004fea0003800000 */
[----:B------:R-:W1:Y:S01]  /*0050*/  S2UR UR6, SR_CgaCtaId ;  /* 0x00000000000679c3 */ /* 0x000e620000008800 */
[----:B------:R-:W-:Y:S01]  /*0060*/  NOP ;  /* 0x0000000000007918 */ /* 0x000fe20000000000 */
[----:B------:R-:W-:Y:S02]  /*0070*/  UMOV UR4, 0x40 ;  /* 0x0000004000047882 */ /* 0x000fe40000000000 */
[----:B-1----:R-:W-:-:S09]  /*0080*/  ULEA UR4, UR6, UR4, 0x18 ;  /* 0x0000000406047291 */ /* 0x002fd2000f8ec0ff */
[----:B------:R-:W1:Y:S01]  /*0090*/  LDS.U8 R0, [UR4] ;  /* 0x00000004ff007984 */ /* 0x000e620008000000 */
[----:B------:R-:W-:Y:S02]  /*00a0*/  UMOV UR4, 0x400 ;  /* 0x0000040000047882 */ /* 0x000fe40000000000 */
[----:B------:R-:W-:Y:S01]  /*00b0*/  ULEA UR4, UR6, UR4, 0x18 ;  /* 0x0000000406047291 */ /* 0x000fe2000f8ec0ff */
[----:B-1----:R-:W-:-:S13]  /*00c0*/  ISETP.NE.AND P0, PT, R0, RZ, PT ;  /* 0x000000ff0000720c */ /* 0x002fda0003f05270 */
[----:B------:R-:W-:Y:S05]  /*00d0*/  @P0 BRA `(.L_x_1) ;  /* 0x00000000007c0947 */ /* 0x000fea0003800000 */
[----:B------:R-:W-:-:S13]  /*00e0*/  ELECT P0, URZ, PT ;  /* 0x0000000000ff782f */ /* 0x000fda0003800000 */
[----:B------:R-:W-:Y:S05]  /*00f0*/  @!P0 BRA `(.L_x_2) ;  /* 0x0000000000848947 */ /* 0x000fea0003800000 */
[----:B------:R-:W-:Y:S01]  /*0100*/  UMOV UR5, 0x8 ;  /* 0x0000000800057882 */ /* 0x000fe20000000000 */
[----:B------:R-:W-:Y:S02]  /*0110*/  IMAD.MOV.U32 R4, RZ, RZ, 0x1 ;  /* 0x00000001ff047424 */ /* 0x000fe400078e00ff */
[----:B------:R-:W-:Y:S02]  /*0120*/  IMAD.MOV.U32 R5, RZ, RZ, 0xff ;  /* 0x000000ffff057424 */ /* 0x000fe400078e00ff */
[----:B------:R-:W-:Y:S04]  /*0130*/  DEPBAR.LE SB1, 0x36 ;  /* 0x00009d800000791a */ /* 0x000fe80000000000 */
[----:B------:R-:W1:Y:S02]  /*0140*/  UTCATOMSWS.FIND_AND_SET.ALIGN UP0, UR5, UR5 ;  /* 0x00000005000575e3 */ /* 0x000e640008000800 */
[----:B-1----:R-:W-:-:S04]  /*0150*/  PLOP3.LUT P0, PT, PT, PT, UP0, 0x80, 0x8 ;  /* 0x000000000008781c */ /* 0x002fc80003f0f008 */
[----:B------:R-:W-:-:S04]  /*0160*/  SEL R0, RZ, 0xffffffff, !P0 ;  /* 0xffffffffff007807 */ /* 0x000fc80004000000 */
[----:B------:R-:W-:Y:S01]  /*0170*/  ISETP.NE.AND P0, PT, R0, RZ, PT ;  /* 0x000000ff0000720c */ /* 0x000fe20003f05270 */
[----:B------:R-:W-:-:S12]  /*0180*/  IMAD.U32 R0, RZ, RZ, UR5 ;  /* 0x00000005ff007e24 */ /* 0x000fd8000f8e00ff */
[----:B------:R-:W-:Y:S05]  /*0190*/  @P0 BRA `(.L_x_3) ;  /* 0x0000000000240947 */ /* 0x000fea0003800000 */
.L_x_4:
[----:B------:R-:W-:Y:S05]  /*01a0*/  NANOSLEEP 0x64 ;  /* 0x000000640000795d */ /* 0x000fea0003800000 */
[----:B------:R-:W-:-:S05]  /*01b0*/  UMOV UR5, 0x8 ;  /* 0x0000000800057882 */ /* 0x000fca0000000000 */
[----:B------:R-:W-:Y:S04]  /*01c0*/  DEPBAR.LE SB1, 0x36 ;  /* 0x00009d800000791a */ /* 0x000fe80000000000 */
[----:B------:R-:W1:Y:S02]  /*01d0*/  UTCATOMSWS.FIND_AND_SET.ALIGN UP0, UR5, UR5 ;  /* 0x00000005000575e3 */ /* 0x000e640008000800 */
[----:B-1----:R-:W-:-:S04]  /*01e0*/  PLOP3.LUT P0, PT, PT, PT, UP0, 0x80, 0x8 ;  /* 0x000000000008781c */ /* 0x002fc80003f0f008 */
[----:B------:R-:W-:-:S04]  /*01f0*/  SEL R0, RZ, 0xffffffff, !P0 ;  /* 0xffffffffff007807 */ /* 0x000fc80004000000 */
[----:B------:R-:W-:Y:S01]  /*0200*/  ISETP.NE.AND P0, PT, R0, RZ, PT ;  /* 0x000000ff0000720c */ /* 0x000fe20003f05270 */
[----:B------:R-:W-:-:S12]  /*0210*/  IMAD.U32 R0, RZ, RZ, UR5 ;  /* 0x00000005ff007e24 */ /* 0x000fd8000f8e00ff */
[----:B------:R-:W-:Y:S05]  /*0220*/  @!P0 BRA `(.L_x_4) ;  /* 0xfffffffc00dc8947 */ /* 0x000fea000383ffff */
.L_x_3:
[C---:B------:R-:W-:Y:S01]  /*0230*/  VIADD R3, R0.reuse, 0x10 ;  /* 0x0000001000037836 */ /* 0x040fe20000000000 */
[----:B------:R-:W-:Y:S01]  /*0240*/  UMOV UR5, 0x50 ;  /* 0x0000005000057882 */ /* 0x000fe20000000000 */
[----:B------:R-:W-:Y:S01]  /*0250*/  SHF.L.U32 R2, R5, R0, RZ ;  /* 0x0000000005027219 */ /* 0x000fe200000006ff */
[----:B------:R-:W-:Y:S01]  /*0260*/  ULEA UR5, UR6, UR5, 0x18 ;  /* 0x0000000506057291 */ /* 0x000fe2000f8ec0ff */
[----:B------:R-:W-:Y:S01]  /*0270*/  IMAD.SHL.U32 R0, R0, 0x20, RZ ;  /* 0x0000002000007824 */ /* 0x000fe200078e00ff */
[----:B------:R-:W-:-:S04]  /*0280*/  SHF.L.U32 R3, R4, R3, RZ ;  /* 0x0000000304037219 */ /* 0x000fc800000006ff */
[----:B------:R-:W-:-:S05]  /*0290*/  LOP3.LUT R2, R3, R2, RZ, 0xfc, !PT ;  /* 0x0000000203027212 */ /* 0x000fca00078efcff */
[----:B------:R1:W-:Y:S04]  /*02a0*/  ATOMS.OR RZ, [UR5], R2 ;  /* 0x00000002ffff798c */ /* 0x0003e8000b000005 */
[----:B------:R1:W-:Y:S01]  /*02b0*/  STS [UR4], R0 ;  /* 0x00000000ff007988 */ /* 0x0003e20008000804 */
[----:B------:R-:W-:Y:S05]  /*02c0*/  BRA `(.L_x_2) ;  /* 0x0000000000107947 */ /* 0x000fea0003800000 */
.L_x_1:
[----:B------:R-:W-:Y:S01]  /*02d0*/  IMAD.MOV.U32 R0, RZ, RZ, -0x1 ;  /* 0xffffffffff007424 */ /* 0x000fe200078e00ff */
[----:B------:R-:W-:-:S04]  /*02e0*/  MOV R2, 0x310 ;  /* 0x0000031000027802 */ /* 0x000fc80000000f00 */
[----:B------:R1:W-:Y:S03]  /*02f0*/  STS [UR4], R0 ;  /* 0x00000000ff007988 */ /* 0x0003e60008000804 */
[----:B01----:R-:W-:Y:S05]  /*0300*/  CALL.REL.NOINC `($__internal_1_$__cuda_sm10x_tcgen05_guardrail_trap_phase_invalid_during_alloc) ;  /* 0x0000006000587944 */ /* 0x003fea0003c00000 */
.L_x_2:
[----:B------:R-:W-:Y:S05]  /*0310*/  WARPSYNC.ALL ;  /* 0x0000000000007948 */ /* 0x000fea0003800000 */
[----:B------:R-:W-:Y:S01]  /*0320*/  NOP ;  /* 0x0000000000007918 */ /* 0x000fe20000000000 */
.L_x_0:
[----:B------:R-:W2:Y:S01]  /*0330*/  LDC.64 R66, c[0x0][0x398] ;  /* 0x0000e600ff427b82 */ /* 0x000ea20000000a00 */
[----:B------:R-:W3:Y:S01]  /*0340*/  S2R R5, SR_CTAID.X ;  /* 0x0000000000057919 */ /* 0x000ee20000002500 */
[----:B------:R-:W-:Y:S01]  /*0350*/  LOP3.LUT R38, R34, 0xff, RZ, 0xc0, !PT ;  /* 0x000000ff22267812 */ /* 0x000fe200078ec0ff */
[----:B------:R-:W-:Y:S01]  /*0360*/  UMOV UR9, 0x400 ;  /* 0x0000040000097882 */ /* 0x000fe20000000000 */
[----:B------:R-:W4:Y:S04]  /*0370*/  LDCU.128 UR16, c[0x0][0x380] ;  /* 0x00007000ff1077ac */ /* 0x000f280008000c00 */
[----:B------:R-:W5:Y:S01]  /*0380*/  S2UR UR5, SR_CgaCtaId ;  /* 0x00000000000579c3 */ /* 0x000f620000008800 */
[----:B------:R-:W-:-:S07]  /*0390*/  UMOV UR7, 0x1 ;  /* 0x0000000100077882 */ /* 0x000fce0000000000 */
[----:B------:R-:W1:Y:S02]  /*03a0*/  LDC.64 R72, c[0x0][0x3a8] ;  /* 0x0000ea00ff487b82 */ /* 0x000e640000000a00 */
[----:B-12---:R-:W-:-:S05]  /*03b0*/  VIADD R0, R67, 0x3f ;  /* 0x0000003f43007836 */ /* 0x006fca0000000000 */
[----:B------:R-:W-:Y:S01]  /*03c0*/  SHF.R.S32.HI R3, RZ, 0x1f, R0 ;  /* 0x0000001fff037819 */ /* 0x000fe20000011400 */
[----:B-----5:R-:W-:-:S03]  /*03d0*/  ULEA UR9, UR5, UR9, 0x18 ;  /* 0x0000000905097291 */ /* 0x020fc6000f8ec0ff */
[----:B------:R-:W-:Y:S02]  /*03e0*/  LEA.HI R3, R3, R0, RZ, 0x6 ;  /* 0x0000000003037211 */ /* 0x000fe400078f30ff */
[----:B---3--:R-:W-:Y:S02]  /*03f0*/  IABS R8, R5 ;  /* 0x0000000500087213 */ /* 0x008fe40000000000 */
[----:B------:R-:W-:-:S05]  /*0400*/  SHF.R.S32.HI R3, RZ, 0x6, R3 ;  /* 0x00000006ff037819 */ /* 0x000fca0000011403 */
[----:B------:R-:W-:-:S05]  /*0410*/  IMAD.SHL.U32 R4, R3, 0x8, RZ ;  /* 0x0000000803047824 */ /* 0x000fca00078e00ff */
[-C--:B------:R-:W-:Y:S02]  /*0420*/  IABS R7, R4.reuse ;  /* 0x0000000400077213 */ /* 0x080fe40000000000 */
[----:B------:R-:W-:Y:S02]  /*0430*/  IABS R10, R4 ;  /* 0x00000004000a7213 */ /* 0x000fe40000000000 */
[----:B------:R-:W1:Y:S08]  /*0440*/  I2F.RP R0, R7 ;  /* 0x0000000700007306 */ /* 0x000e700000209400 */
[----:B-1----:R-:W1:Y:S02]  /*0450*/  MUFU.RCP R0, R0 ;  /* 0x0000000000007308 */ /* 0x002e640000001000 */
[----:B-1----:R-:W-:-:S02]  /*0460*/  VIADD R2, R0, 0xffffffe ;  /* 0x0ffffffe00027836 */ /* 0x002fc40000000000 */
[----:B------:R-:W-:-:S04]  /*0470*/  IMAD.MOV R0, RZ, RZ, -R10 ;  /* 0x000000ffff007224 */ /* 0x000fc800078e0a0a */
[----:B------:R1:W2:Y:S02]  /*0480*/  F2I.FTZ.U32.TRUNC.NTZ R3, R2 ;  /* 0x0000000200037305 */ /* 0x0002a4000021f000 */
[----:B-1----:R-:W-:Y:S02]  /*0490*/  IMAD.MOV.U32 R2, RZ, RZ, RZ ;  /* 0x000000ffff027224 */ /* 0x002fe400078e00ff */
[----:B--2---:R-:W-:-:S04]  /*04a0*/  IMAD.MOV R6, RZ, RZ, -R3 ;  /* 0x000000ffff067224 */ /* 0x004fc800078e0a03 */
[----:B------:R-:W-:Y:S02]  /*04b0*/  IMAD R9, R6, R7, RZ ;  /* 0x0000000706097224 */ /* 0x000fe400078e02ff */
[----:B------:R-:W-:Y:S02]  /*04c0*/  IMAD.MOV.U32 R6, RZ, RZ, R8 ;  /* 0x000000ffff067224 */ /* 0x000fe400078e0008 */
[----:B------:R-:W-:-:S06]  /*04d0*/  IMAD.HI.U32 R3, R3, R9, R2 ;  /* 0x0000000903037227 */ /* 0x000fcc00078e0002 */
[----:B------:R-:W-:-:S04]  /*04e0*/  IMAD.HI.U32 R3, R3, R6, RZ ;  /* 0x0000000603037227 */ /* 0x000fc800078e00ff */
[----:B------:R-:W-:Y:S01]  /*04f0*/  IMAD R0, R3, R0, R6 ;  /* 0x0000000003007224 */ /* 0x000fe200078e0206 */
[----:B------:R-:W-:Y:S04]  /*0500*/  BAR.SYNC.DEFER_BLOCKING 0x0 ;  /* 0x0000000000007b1d */ /* 0x000fe80000010000 */
[----:B------:R-:W-:-:S13]  /*0510*/  ISETP.GT.U32.AND P2, PT, R7, R0, PT ;  /* 0x000000000700720c */ /* 0x000fda0003f44070 */
[----:B------:R-:W-:Y:S02]  /*0520*/  @!P2 IMAD.IADD R0, R0, 0x1, -R7 ;  /* 0x000000010000a824 */ /* 0x000fe400078e0a07 */
[----:B------:R-:W-:Y:S01]  /*0530*/  @!P2 VIADD R3, R3, 0x1 ;  /* 0x000000010303a836 */ /* 0x000fe20000000000 */
[----:B------:R-:W-:Y:S02]  /*0540*/  ISETP.NE.AND P2, PT, R4, RZ, PT ;  /* 0x000000ff0400720c */ /* 0x000fe40003f45270 */
[----:B------:R-:W-:Y:S02]  /*0550*/  ISETP.GE.U32.AND P0, PT, R0, R7, PT ;  /* 0x000000070000720c */ /* 0x000fe40003f06070 */
[----:B------:R-:W-:-:S04]  /*0560*/  LOP3.LUT R0, R5, R4, RZ, 0x3c, !PT ;  /* 0x0000000405007212 */ /* 0x000fc800078e3cff */
[----:B------:R-:W-:Y:S01]  /*0570*/  ISETP.GE.AND P3, PT, R0, RZ, PT ;  /* 0x000000ff0000720c */ /* 0x000fe20003f66270 */
[----:B------:R-:W-:-:S06]  /*0580*/  VIADD R0, R66, 0xff ;  /* 0x000000ff42007836 */ /* 0x000fcc0000000000 */
[----:B------:R-:W-:-:S04]  /*0590*/  @P0 VIADD R3, R3, 0x1 ;  /* 0x0000000103030836 */ /* 0x000fc80000000000 */
[----:B------:R-:W-:Y:S01]  /*05a0*/  IMAD.MOV.U32 R2, RZ, RZ, R3 ;  /* 0x000000ffff027224 */ /* 0x000fe200078e0003 */
[----:B------:R-:W-:-:S03]  /*05b0*/  SHF.R.S32.HI R3, RZ, 0x1f, R0 ;  /* 0x0000001fff037819 */ /* 0x000fc60000011400 */
[----:B------:R-:W-:Y:S01]  /*05c0*/  @!P3 IMAD.MOV R2, RZ, RZ, -R2 ;  /* 0x000000ffff02b224 */ /* 0x000fe200078e0a02 */
[----:B------:R-:W-:Y:S02]  /*05d0*/  @!P2 LOP3.LUT R2, RZ, R4, RZ, 0x33, !PT ;  /* 0x00000004ff02a212 */ /* 0x000fe400078e33ff */
[----:B------:R-:W-:-:S03]  /*05e0*/  LEA.HI R3, R3, R0, RZ, 0x8 ;  /* 0x0000000003037211 */ /* 0x000fc600078f40ff */
[----:B------:R-:W-:Y:S02]  /*05f0*/  IMAD.SHL.U32 R8, R2, 0x8, RZ ;  /* 0x0000000802087824 */ /* 0x000fe400078e00ff */
[----:B------:R-:W-:-:S03]  /*0600*/  IMAD.MOV R2, RZ, RZ, -R2 ;  /* 0x000000ffff027224 */ /* 0x000fc600078e0a02 */
[----:B------:R-:W-:Y:S01]  /*0610*/  LEA.HI.SX32 R3, R3, -R8, 0x18 ;  /* 0x8000000803037211 */ /* 0x000fe200078fc2ff */
[----:B------:R-:W-:-:S03]  /*0620*/  IMAD R10, R4, R2, R5 ;  /* 0x00000002040a7224 */ /* 0x000fc600078e0205 */
[----:B------:R-:W-:Y:S02]  /*0630*/  VIMNMX R11, PT, PT, R3, 0x8, PT ;  /* 0x00000008030b7848 */ /* 0x000fe40003fe0100 */
[----:B------:R-:W-:Y:S02]  /*0640*/  IABS R9, R10 ;  /* 0x0000000a00097213 */ /* 0x000fe40000000000 */
[-C--:B------:R-:W-:Y:S02]  /*0650*/  IABS R7, R11.reuse ;  /* 0x0000000b00077213 */ /* 0x080fe40000000000 */
[----:B------:R-:W-:Y:S02]  /*0660*/  IABS R4, R11 ;  /* 0x0000000b00047213 */ /* 0x000fe40000000000 */
[----:B------:R-:W1:Y:S08]  /*0670*/  I2F.RP R0, R7 ;  /* 0x0000000700007306 */ /* 0x000e700000209400 */
[----:B-1----:R-:W1:Y:S02]  /*0680*/  MUFU.RCP R0, R0 ;  /* 0x0000000000007308 */ /* 0x002e640000001000 */
[----:B-1----:R-:W-:-:S06]  /*0690*/  VIADD R3, R0, 0xffffffe ;  /* 0x0ffffffe00037836 */ /* 0x002fcc0000000000 */
[----:B------:R-:W1:Y:S02]  /*06a0*/  F2I.FTZ.U32.TRUNC.NTZ R3, R3 ;  /* 0x0000000300037305 */ /* 0x000e64000021f000 */
[----:B-1----:R-:W-:-:S04]  /*06b0*/  IMAD.MOV R6, RZ, RZ, -R3 ;  /* 0x000000ffff067224 */ /* 0x002fc800078e0a03 */
[----:B------:R-:W-:Y:S01]  /*06c0*/  IMAD.MOV.U32 R2, RZ, RZ, R6 ;  /* 0x000000ffff027224 */ /* 0x000fe200078e0006 */
[----:B------:R-:W-:-:S03]  /*06d0*/  IABS R6, R66 ;  /* 0x0000004200067213 */ /* 0x000fc60000000000 */
[----:B------:R-:W-:Y:S02]  /*06e0*/  IMAD R5, R2, R7, RZ ;  /* 0x0000000702057224 */ /* 0x000fe400078e02ff */
[----:B------:R-:W-:-:S04]  /*06f0*/  IMAD.MOV.U32 R2, RZ, RZ, RZ ;  /* 0x000000ffff027224 */ /* 0x000fc800078e00ff */
[----:B------:R-:W-:-:S04]  /*0700*/  IMAD.HI.U32 R2, R3, R5, R2 ;  /* 0x0000000503027227 */ /* 0x000fc800078e0002 */
[----:B------:R-:W-:Y:S02]  /*0710*/  IMAD.MOV R3, RZ, RZ, -R4 ;  /* 0x000000ffff037224 */ /* 0x000fe400078e0a04 */
[----:B------:R-:W-:-:S04]  /*0720*/  IMAD.HI.U32 R0, R2, R9, RZ ;  /* 0x0000000902007227 */ /* 0x000fc800078e00ff */
[----:B------:R-:W-:Y:S02]  /*0730*/  IMAD R2, R0, R3, R9 ;  /* 0x0000000300027224 */ /* 0x000fe400078e0209 */
[----:B------:R-:W1:Y:S03]  /*0740*/  I2F.RP R3, R6 ;  /* 0x0000000600037306 */ /* 0x000e660000209400 */
[----:B------:R-:W-:-:S05]  /*0750*/  ISETP.GT.U32.AND P2, PT, R7, R2, PT ;  /* 0x000000020700720c */ /* 0x000fca0003f44070 */
[----:B-1----:R-:W1:Y:S08]  /*0760*/  MUFU.RCP R3, R3 ;  /* 0x0000000300037308 */ /* 0x002e700000001000 */
[----:B------:R-:W-:Y:S02]  /*0770*/  @!P2 IMAD.IADD R2, R2, 0x1, -R7 ;  /* 0x000000010202a824 */ /* 0x000fe400078e0a07 */
[----:B------:R-:W-:Y:S01]  /*0780*/  @!P2 VIADD R0, R0, 0x1 ;  /* 0x000000010000a836 */ /* 0x000fe20000000000 */
[----:B------:R-:W-:-:S02]  /*0790*/  ISETP.NE.AND P2, PT, R11, RZ, PT ;  /* 0x000000ff0b00720c */ /* 0x000fc40003f45270 */
[----:B------:R-:W-:Y:S02]  /*07a0*/  ISETP.GE.U32.AND P0, PT, R2, R7, PT ;  /* 0x000000070200720c */ /* 0x000fe40003f06070 */
[----:B------:R-:W-:-:S04]  /*07b0*/  LOP3.LUT R2, R10, R11, RZ, 0x3c, !PT ;  /* 0x0000000b0a027212 */ /* 0x000fc800078e3cff */
[----:B------:R-:W-:Y:S01]  /*07c0*/  ISETP.GE.AND P3, PT, R2, RZ, PT ;  /* 0x000000ff0200720c */ /* 0x000fe20003f66270 */
[----:B-1----:R-:W-:-:S06]  /*07d0*/  VIADD R4, R3, 0xffffffe ;  /* 0x0ffffffe03047836 */ /* 0x002fcc0000000000 */
[----:B------:R-:W-:Y:S01]  /*07e0*/  @P0 VIADD R0, R0, 0x1 ;  /* 0x0000000100000836 */ /* 0x000fe20000000000 */
[----:B------:R1:W2:Y:S05]  /*07f0*/  F2I.FTZ.U32.TRUNC.NTZ R5, R4 ;  /* 0x0000000400057305 */ /* 0x0002aa000021f000 */
[----:B------:R-:W-:Y:S01]  /*0800*/  @!P3 IMAD.MOV R0, RZ, RZ, -R0 ;  /* 0x000000ffff00b224 */ /* 0x000fe200078e0a00 */
[----:B------:R-:W-:Y:S01]  /*0810*/  @!P2 LOP3.LUT R0, RZ, R11, RZ, 0x33, !PT ;  /* 0x0000000bff00a212 */ /* 0x000fe200078e33ff */
[----:B-1----:R-:W-:-:S04]  /*0820*/  IMAD.MOV.U32 R4, RZ, RZ, RZ ;  /* 0x000000ffff047224 */ /* 0x002fc800078e00ff */
[----:B------:R-:W-:-:S04]  /*0830*/  IMAD.MOV R2, RZ, RZ, -R0 ;  /* 0x000000ffff027224 */ /* 0x000fc800078e0a00 */
[----:B------:R-:W-:Y:S02]  /*0840*/  IMAD R2, R11, R2, R10 ;  /* 0x000000020b027224 */ /* 0x000fe400078e020a */
[----:B--2---:R-:W-:Y:S02]  /*0850*/  IMAD.MOV R7, RZ, RZ, -R5 ;  /* 0x000000ffff077224 */ /* 0x004fe400078e0a05 */
[----:B------:R-:W-:-:S04]  /*0860*/  IMAD.IADD R3, R8, 0x1, R2 ;  /* 0x0000000108037824 */ /* 0x000fc800078e0202 */
[----:B------:R-:W-:Y:S02]  /*0870*/  IMAD R2, R3, 0x100, R38 ;  /* 0x0000010003027824 */ /* 0x000fe400078e0226 */
[----:B------:R-:W-:-:S03]  /*0880*/  IMAD R3, R7, R6, RZ ;  /* 0x0000000607037224 */ /* 0x000fc600078e02ff */
[----:B------:R-:W-:Y:S01]  /*0890*/  IABS R7, R2 ;  /* 0x0000000200077213 */ /* 0x000fe20000000000 */
[----:B------:R-:W-:Y:S01]  /*08a0*/  IMAD.HI.U32 R4, R5, R3, R4 ;  /* 0x0000000305047227 */ /* 0x000fe200078e0004 */
[----:B------:R-:W-:-:S03]  /*08b0*/  ISETP.GE.AND P3, PT, R2, RZ, PT ;  /* 0x000000ff0200720c */ /* 0x000fc60003f66270 */
[----:B------:R-:W-:Y:S02]  /*08c0*/  IMAD.MOV.U32 R3, RZ, RZ, R7 ;  /* 0x000000ffff037224 */ /* 0x000fe400078e0007 */
[----:B------:R-:W1:Y:S02]  /*08d0*/  LDS R7, [UR9] ;  /* 0x00000009ff077984 */ /* 0x000e640008000800 */
[----:B------:R-:W-:-:S04]  /*08e0*/  IMAD.HI.U32 R4, R4, R3, RZ ;  /* 0x0000000304047227 */ /* 0x000fc800078e00ff */
[----:B------:R-:W-:-:S04]  /*08f0*/  IMAD.MOV R4, RZ, RZ, -R4 ;  /* 0x000000ffff047224 */ /* 0x000fc800078e0a04 */
[C---:B------:R-:W-:Y:S02]  /*0900*/  IMAD R3, R6.reuse, R4, R3 ;  /* 0x0000000406037224 */ /* 0x040fe400078e0203 */
[----:B------:R-:W2:Y:S03]  /*0910*/  LDC.64 R4, c[0x0][0x3a0] ;  /* 0x0000e800ff047b82 */ /* 0x000ea60000000a00 */
[----:B------:R-:W-:-:S13]  /*0920*/  ISETP.GT.U32.AND P0, PT, R6, R3, PT ;  /* 0x000000030600720c */ /* 0x000fda0003f04070 */
[----:B------:R-:W-:Y:S01]  /*0930*/  @!P0 IMAD.IADD R3, R3, 0x1, -R6 ;  /* 0x0000000103038824 */ /* 0x000fe200078e0a06 */
[----:B------:R-:W-:-:S04]  /*0940*/  ISETP.NE.AND P0, PT, R66, RZ, PT ;  /* 0x000000ff4200720c */ /* 0x000fc80003f05270 */
[----:B------:R-:W-:Y:S01]  /*0950*/  ISETP.GT.U32.AND P2, PT, R6, R3, PT ;  /* 0x000000030600720c */ /* 0x000fe20003f44070 */
[C---:B--2---:R-:W-:Y:S02]  /*0960*/  VIADD R8, R4.reuse, 0xffffffee ;  /* 0xffffffee04087836 */ /* 0x044fe40000000000 */
[C---:B------:R-:W-:Y:S01]  /*0970*/  VIADD R9, R4.reuse, 0xffffffea ;  /* 0xffffffea04097836 */ /* 0x040fe20000000000 */
[----:B-1----:R-:W-:Y:S01]  /*0980*/  R2UR UR8, R7 ;  /* 0x00000000070872ca */ /* 0x002fe200000e0000 */
[C---:B------:R-:W-:Y:S02]  /*0990*/  VIADD R7, R4.reuse, 0xffffffec ;  /* 0xffffffec04077836 */ /* 0x040fe40000000000 */
[C---:B------:R-:W-:Y:S02]  /*09a0*/  VIADD R10, R4.reuse, 0xffffffeb ;  /* 0xffffffeb040a7836 */ /* 0x040fe40000000000 */
[----:B------:R-:W-:-:S04]  /*09b0*/  VIADD R13, R4, 0xffffffe6 ;  /* 0xffffffe6040d7836 */ /* 0x000fc80000000000 */
[----:B------:R-:W-:Y:S01]  /*09c0*/  @!P2 IMAD.IADD R3, R3, 0x1, -R6 ;  /* 0x000000010303a824 */ /* 0x000fe200078e0a06 */
[----:B------:R-:W-:Y:S01]  /*09d0*/  SHF.R.U32.HI R6, RZ, 0x5, R34 ;  /* 0x00000005ff067819 */ /* 0x000fe20000011622 */
[----:B------:R-:W-:Y:S01]  /*09e0*/  VIADD R15, R4, 0xffffffe7 ;  /* 0xffffffe7040f7836 */ /* 0x000fe20000000000 */
[----:B------:R-:W-:Y:S01]  /*09f0*/  BAR.SYNC.DEFER_BLOCKING 0x0 ;  /* 0x0000000000007b1d */ /* 0x000fe20000010000 */
[----:B------:R-:W-:Y:S01]  /*0a00*/  IMAD.MOV.U32 R16, RZ, RZ, R3 ;  /* 0x000000ffff107224 */ /* 0x000fe200078e0003 */
[----:B------:R-:W-:Y:S01]  /*0a10*/  R2UR UR14, R6 ;  /* 0x00000000060e72ca */ /* 0x000fe200000e0000 */
[----:B------:R-:W-:Y:S01]  /*0a20*/  VIADD R6, R4, 0xfffffff0 ;  /* 0xfffffff004067836 */ /* 0x000fe20000000000 */
[----:B------:R-:W-:Y:S01]  /*0a30*/  ISETP.GE.U32.AND P2, PT, R8, 0x7fffffcf, PT ;  /* 0x7fffffcf0800780c */ /* 0x000fe20003f46070 */
[----:B------:R-:W-:Y:S02]  /*0a40*/  VIADD R3, R4, 0xfffffffe ;  /* 0xfffffffe04037836 */ /* 0x000fe40000000000 */
[----:B------:R-:W-:Y:S01]  /*0a50*/  @!P3 IMAD.MOV R16, RZ, RZ, -R16 ;  /* 0x000000ffff10b224 */ /* 0x000fe200078e0a10 */
[----:B------:R-:W-:Y:S01]  /*0a60*/  ISETP.GE.U32.AND P4, PT, R6, 0x7fffffd1, PT ;  /* 0x7fffffd10600780c */ /* 0x000fe20003f86070 */
[C---:B------:R-:W-:Y:S01]  /*0a70*/  VIADD R6, R4.reuse, 0xfffffffd ;  /* 0xfffffffd04067836 */ /* 0x040fe20000000000 */
[----:B------:R-:W-:Y:S01]  /*0a80*/  ISETP.GE.U32.AND P3, PT, R3, 0x7fffffdf, PT ;  /* 0x7fffffdf0300780c */ /* 0x000fe20003f66070 */
[C---:B------:R-:W-:Y:S01]  /*0a90*/  VIADD R3, R4.reuse, 0xffffffed ;  /* 0xffffffed04037836 */ /* 0x040fe20000000000 */
[----:B------:R-:W-:Y:S01]  /*0aa0*/  @!P0 LOP3.LUT R16, RZ, R66, RZ, 0x33, !PT ;  /* 0x00000042ff108212 */ /* 0x000fe200078e33ff */
[----:B------:R-:W-:Y:S01]  /*0ab0*/  VIADD R17, R4, 0xffffffe2 ;  /* 0xffffffe204117836 */ /* 0x000fe20000000000 */
[----:B------:R-:W-:Y:S01]  /*0ac0*/  ISETP.GE.U32.AND P5, PT, R6, 0x7fffffde, PT ;  /* 0x7fffffde0600780c */ /* 0x000fe20003fa6070 */
[C---:B------:R-:W-:Y:S01]  /*0ad0*/  VIADD R6, R4.reuse, 0xffffffef ;  /* 0xffffffef04067836 */ /* 0x040fe20000000000 */
[----:B------:R-:W-:Y:S01]  /*0ae0*/  ISETP.GE.U32.AND P0, PT, R7, 0x7fffffcd, PT ;  /* 0x7fffffcd0700780c */ /* 0x000fe20003f06070 */
[C---:B------:R-:W-:Y:S01]  /*0af0*/  VIADD R35, R4.reuse, 0xffffffe0 ;  /* 0xffffffe004237836 */ /* 0x040fe20000000000 */
[----:B------:R-:W-:Y:S01]  /*0b00*/  ISETP.GE.U32.AND P6, PT, R3, 0x7fffffce, PT ;  /* 0x7fffffce0300780c */ /* 0x000fe20003fc6070 */
[C---:B------:R-:W-:Y:S01]  /*0b10*/  VIADD R3, R4.reuse, 0xffffffe8 ;  /* 0xffffffe804037836 */ /* 0x040fe20000000000 */
[----:B------:R-:W-:Y:S01]  /*0b20*/  SEL R7, RZ, 0x1, P0 ;  /* 0x00000001ff077807 */ /* 0x000fe20000000000 */
[----:B------:R-:W-:Y:S01]  /*0b30*/  VIADD R18, R4, 0xffffffe3 ;  /* 0xffffffe304127836 */ /* 0x000fe20000000000 */
[----:B------:R-:W-:Y:S01]  /*0b40*/  ISETP.GE.U32.AND P0, PT, R6, 0x7fffffd0, PT ;  /* 0x7fffffd00600780c */ /* 0x000fe20003f06070 */
[----:B------:R-:W-:Y:S01]  /*0b50*/  VIADD R6, R4, 0xffffffe9 ;  /* 0xffffffe904067836 */ /* 0x000fe20000000000 */
[----:B------:R-:W-:Y:S01]  /*0b60*/  SEL R8, RZ, 0x1fffe, P6 ;  /* 0x0001fffeff087807 */ /* 0x000fe20003000000 */
[----:B------:R-:W-:Y:S01]  /*0b70*/  USHF.L.U32 UR4, UR14, 0x15, URZ ;  /* 0x000000150e047899 */ /* 0x000fe200080006ff */
[----:B------:R-:W-:Y:S01]  /*0b80*/  ISETP.GE.U32.AND P6, PT, R3, 0x7fffffc9, PT ;  /* 0x7fffffc90300780c */ /* 0x000fe20003fc6070 */
[----:B------:R-:W-:Y:S01]  /*0b90*/  ULOP3.LUT UR13, UR14, 0x4, URZ, 0xc0, !UPT ;  /* 0x000000040e0d7892 */ /* 0x000fe2000f8ec0ff */
[----:B------:R-:W-:Y:S01]  /*0ba0*/  SEL R3, RZ, 0x4, P2 ;  /* 0x00000004ff037807 */ /* 0x000fe20001000000 */
[----:B------:R-:W-:Y:S01]  /*0bb0*/  IMAD.IADD R7, R7, 0x1, R8 ;  /* 0x0000000107077824 */ /* 0x000fe200078e0208 */
[----:B------:R-:W-:Y:S01]  /*0bc0*/  ISETP.GE.U32.AND P2, PT, R6, 0x7fffffca, PT ;  /* 0x7fffffca0600780c */ /* 0x000fe20003f46070 */
[----:B------:R-:W-:Y:S01]  /*0bd0*/  ULOP3.LUT UR6, UR4, 0x600000, URZ, 0xc0, !UPT ;  /* 0x0060000004067892 */ /* 0x000fe2000f8ec0ff */
[----:B------:R-:W-:Y:S01]  /*0be0*/  SEL R6, RZ, 0x7fff8, P0 ;  /* 0x0007fff8ff067807 */ /* 0x000fe20000000000 */
[----:B------:R-:W-:Y:S01]  /*0bf0*/  IMAD R37, R16, R5, RZ ;  /* 0x0000000510257224 */ /* 0x000fe200078e02ff */
[----:B------:R-:W-:Y:S01]  /*0c00*/  ISETP.GE.U32.AND P0, PT, R9, 0x7fffffcb, PT ;  /* 0x7fffffcb0900780c */ /* 0x000fe20003f06070 */
[----:B------:R-:W-:Y:S01]  /*0c10*/  VIADD R9, R4, 0xffffffe4 ;  /* 0xffffffe404097836 */ /* 0x000fe20000000000 */
[----:B------:R-:W-:Y:S01]  /*0c20*/  SEL R11, RZ, 0x1, P6 ;  /* 0x00000001ff0b7807 */ /* 0x000fe20003000000 */
[----:B------:R-:W-:Y:S01]  /*0c30*/  UIADD3 UR10, UPT, UPT, UR8, UR6, URZ ;  /* 0x00000006080a7290 */ /* 0x000fe2000fffe0ff */
[----:B------:R-:W-:Y:S01]  /*0c40*/  ISETP.GE.U32.AND P6, PT, R10, 0x7fffffcc, PT ;  /* 0x7fffffcc0a00780c */ /* 0x000fe20003fc6070 */
[----:B------:R-:W-:Y:S01]  /*0c50*/  VIADD R10, R4, 0xffffffe5 ;  /* 0xffffffe5040a7836 */ /* 0x000fe20000000000 */
[----:B------:R-:W-:-:S02]  /*0c60*/  SEL R12, RZ, 0x1fffe, P2 ;  /* 0x0001fffeff0c7807 */ /* 0x000fc40001000000 */
[----:B------:R-:W-:Y:S02]  /*0c70*/  ISETP.GE.U32.AND P2, PT, R9, 0x7fffffc5, PT ;  /* 0x7fffffc50900780c */ /* 0x000fe40003f46070 */
[----:B------:R-:W-:Y:S01]  /*0c80*/  SEL R9, RZ, 0x4, P0 ;  /* 0x00000004ff097807 */ /* 0x000fe20000000000 */
[----:B------:R-:W-:Y:S01]  /*0c90*/  IMAD.IADD R11, R11, 0x1, R12 ;  /* 0x000000010b0b7824 */ /* 0x000fe200078e020c */
[----:B------:R-:W-:Y:S02]  /*0ca0*/  ISETP.GE.U32.AND P0, PT, R10, 0x7fffffc6, PT ;  /* 0x7fffffc60a00780c */ /* 0x000fe40003f06070 */
[----:B------:R-:W-:Y:S02]  /*0cb0*/  SEL R10, RZ, 0x7fff8, P6 ;  /* 0x0007fff8ff0a7807 */ /* 0x000fe40003000000 */
[----:B------:R-:W-:Y:S01]  /*0cc0*/  ISETP.GE.U32.AND P6, PT, R13, 0x7fffffc7, PT ;  /* 0x7fffffc70d00780c */ /* 0x000fe20003fc6070 */
[----:B------:R-:W-:Y:S01]  /*0cd0*/  VIADD R13, R4, 0xffffffe1 ;  /* 0xffffffe1040d7836 */ /* 0x000fe20000000000 */
[----:B------:R-:W-:-:S02]  /*0ce0*/  SEL R14, RZ, 0x1, P2 ;  /* 0x00000001ff0e7807 */ /* 0x000fc40001000000 */
[----:B------:R-:W-:Y:S02]  /*0cf0*/  ISETP.GE.U32.AND P2, PT, R15, 0x7fffffc8, PT ;  /* 0x7fffffc80f00780c */ /* 0x000fe40003f46070 */
[----:B------:R-:W-:Y:S02]  /*0d00*/  SEL R15, RZ, 0x1fffe, P0 ;  /* 0x0001fffeff0f7807 */ /* 0x000fe40000000000 */
[----:B------:R-:W-:Y:S02]  /*0d10*/  ISETP.GE.U32.AND P0, PT, R13, 0x7fffffc2, PT ;  /* 0x7fffffc20d00780c */ /* 0x000fe40003f06070 */
[----:B------:R-:W-:Y:S01]  /*0d20*/  SEL R13, RZ, 0x4, P6 ;  /* 0x00000004ff0d7807 */ /* 0x000fe20003000000 */
[----:B------:R-:W-:Y:S01]  /*0d30*/  IMAD.IADD R14, R14, 0x1, R15 ;  /* 0x000000010e0e7824 */ /* 0x000fe200078e020f */
[----:B------:R-:W-:Y:S02]  /*0d40*/  ISETP.GE.U32.AND P6, PT, R17, 0x7fffffc3, PT ;  /* 0x7fffffc31100780c */ /* 0x000fe40003fc6070 */
[----:B------:R-:W-:-:S02]  /*0d50*/  SEL R17, RZ, 0x1fffe, P0 ;  /* 0x0001fffeff117807 */ /* 0x000fc40000000000 */
[----:B------:R-:W-:Y:S02]  /*0d60*/  ISETP.GE.U32.AND P0, PT, R35, 0x7fffffc1, PT ;  /* 0x7fffffc12300780c */ /* 0x000fe40003f06070 */
[----:B------:R-:W-:Y:S02]  /*0d70*/  SEL R8, RZ, 0x4, P6 ;  /* 0x00000004ff087807 */ /* 0x000fe40003000000 */
[----:B------:R-:W-:Y:S02]  /*0d80*/  SEL R12, RZ, 0x1, P0 ;  /* 0x00000001ff0c7807 */ /* 0x000fe40000000000 */
[----:B------:R-:W-:Y:S02]  /*0d90*/  LOP3.LUT R7, R7, 0x3, RZ, 0xc0, !PT ;  /* 0x0000000307077812 */ /* 0x000fe400078ec0ff */
[----:B------:R-:W-:Y:S01]  /*0da0*/  LOP3.LUT R11, R11, 0x3, RZ, 0xc0, !PT ;  /* 0x000000030b0b7812 */ /* 0x000fe200078ec0ff */
[----:B------:R-:W-:Y:S01]  /*0db0*/  IMAD.IADD R12, R12, 0x1, R17 ;  /* 0x000000010c0c7824 */ /* 0x000fe200078e0211 */
[----:B------:R-:W-:-:S02]  /*0dc0*/  ISETP.GE.U32.AND P6, PT, R18, 0x7fffffc4, PT ;  /* 0x7fffffc41200780c */ /* 0x000fc40003fc6070 */
[----:B------:R-:W-:Y:S02]  /*0dd0*/  IADD3 R3, PT, PT, R7, R6, R3 ;  /* 0x0000000607037210 */ /* 0x000fe40007ffe003 */
[----:B------:R-:W-:Y:S02]  /*0de0*/  IADD3 R9, PT, PT, R11, R10, R9 ;  /* 0x0000000a0b097210 */ /* 0x000fe40007ffe009 */
[----:B------:R-:W-:Y:S02]  /*0df0*/  SEL R7, RZ, 0x7fff8, P6 ;  /* 0x0007fff8ff077807 */ /* 0x000fe40003000000 */
[----:B------:R-:W-:Y:S01]  /*0e00*/  LOP3.LUT R12, R12, 0x3, RZ, 0xc0, !PT ;  /* 0x000000030c0c7812 */ /* 0x000fe200078ec0ff */
[----:B------:R-:W-:Y:S01]  /*0e10*/  IMAD.SHL.U32 R9, R9, 0x100, RZ ;  /* 0x0000010009097824 */ /* 0x000fe200078e00ff */
[----:B------:R-:W-:Y:S02]  /*0e20*/  SEL R6, RZ, 0x7fff8, P2 ;  /* 0x0007fff8ff067807 */ /* 0x000fe40001000000 */
[----:B------:R-:W-:-:S02]  /*0e30*/  LOP3.LUT R14, R14, 0x3, RZ, 0xc0, !PT ;  /* 0x000000030e0e7812 */ /* 0x000fc400078ec0ff */
[----:B------:R-:W-:Y:S02]  /*0e40*/  IADD3 R7, PT, PT, R12, R7, R8 ;  /* 0x000000070c077210 */ /* 0x000fe40007ffe008 */
[----:B------:R-:W-:Y:S02]  /*0e50*/  IADD3 R13, PT, PT, R14, R6, R13 ;  /* 0x000000060e0d7210 */ /* 0x000fe40007ffe00d */
[----:B------:R-:W-:Y:S02]  /*0e60*/  LOP3.LUT R8, R7, 0xf, RZ, 0xc0, !PT ;  /* 0x0000000f07087812 */ /* 0x000fe400078ec0ff */
[----:B------:R-:W-:Y:S02]  /*0e70*/  LOP3.LUT R6, R9, 0xf00, RZ, 0xe2, !PT ;  /* 0x00000f0009067812 */ /* 0x000fe400078ee2ff */
[----:B------:R-:W-:Y:S01]  /*0e80*/  ISETP.NE.U32.AND P2, PT, R38, RZ, PT ;  /* 0x000000ff2600720c */ /* 0x000fe20003f45070 */
[----:B------:R-:W-:Y:S01]  /*0e90*/  IMAD R13, R13, 0x10, R8 ;  /* 0x000000100d0d7824 */ /* 0x000fe200078e0208 */
[----:B------:R-:W-:Y:S01]  /*0ea0*/  PRMT R16, RZ, 0x7610, R16 ;  /* 0x00007610ff107816 */ /* 0x000fe20000000010 */
[----:B------:R-:W-:Y:S01]  /*0eb0*/  IMAD R8, R3, 0x1000, R6 ;  /* 0x0000100003087824 */ /* 0x000fe200078e0206 */
[----:B----4-:R-:W-:Y:S09]  /*0ec0*/  @P1 BRA `(.L_x_5) ;  /* 0x0000000000181947 */ /* 0x010ff20003800000 */
[----:B------:R-:W-:Y:S01]  /*0ed0*/  ELECT P6, URZ, PT ;  /* 0x0000000000ff782f */ /* 0x000fe200038c0000 */
[----:B------:R-:W-:Y:S01]  /*0ee0*/  IMAD.MOV.U32 R3, RZ, RZ, 0x1 ;  /* 0x00000001ff037424 */ /* 0x000fe200078e00ff */
[----:B------:R-:W-:Y:S01]  /*0ef0*/  UMOV UR4, 0x40 ;  /* 0x0000004000047882 */ /* 0x000fe20000000000 */
[----:B------:R-:W-:Y:S01]  /*0f00*/  UVIRTCOUNT.DEALLOC.SMPOOL 0x80 ;  /* 0x000000800000784c */ /* 0x000fe20000000000 */
[----:B------:R-:W-:-:S09]  /*0f10*/  ULEA UR4, UR5, UR4, 0x18 ;  /* 0x0000000405047291 */ /* 0x000fd2000f8ec0ff */
[----:B------:R1:W-:Y:S03]  /*0f20*/  @P6 STS.U8 [UR4], R3 ;  /* 0x00000003ff006988 */ /* 0x0003e60008000004 */
.L_x_5:
[----:B------:R-:W-:Y:S01]  /*0f30*/  ULEA UR10, UR13, UR10, 0x4 ;  /* 0x0000000a0d0a7291 */ /* 0x000fe2000f8e20ff */
[----:B------:R-:W-:Y:S01]  /*0f40*/  IMAD.SHL.U32 R36, R37, 0x2, RZ ;  /* 0x0000000225247824 */ /* 0x000fe200078e00ff */
[----:B------:R-:W-:Y:S01]  /*0f50*/  VOTEU.ALL UP0, P2 ;  /* 0x0000000000ff7886 */ /* 0x000fe20001000000 */
[----:B------:R-:W-:Y:S01]  /*0f60*/  UIADD3 UR11, UPT, UPT, UR9, 0x2000, URZ ;  /* 0x00002000090b7890 */ /* 0x000fe2000fffe0ff */
[----:B-1----:R-:W-:Y:S01]  /*0f70*/  IMAD R3, R72, 0x1e, RZ ;  /* 0x0000001e48037824 */ /* 0x002fe200078e02ff */
[----:B------:R-:W-:Y:S01]  /*0f80*/  VOTEU.ALL UP1, P2 ;  /* 0x0000000000ff7886 */ /* 0x000fe20001020000 */
[----:B------:R-:W-:Y:S01]  /*0f90*/  IADD3 R14, P6, PT, R36, UR16, RZ ;  /* 0x00000010240e7c10 */ /* 0x000fe2000ffde0ff */
[----:B------:R-:W-:Y:S01]  /*0fa0*/  IMAD R5, R72, 0xf, RZ ;  /* 0x0000000f48057824 */ /* 0x000fe200078e02ff */
[----:B------:R-:W-:-:S04]  /*0fb0*/  @!UP0 UIADD3 UR4, UPT, UPT, -UR7, 0x100000, URZ ;  /* 0x0010000007048890 */ /* 0x000fc8000fffe1ff */
[----:B------:R-:W-:Y:S02]  /*0fc0*/  @!UP0 USHF.L.U32 UR5, UR4, 0xb, URZ ;  /* 0x0000000b04058899 */ /* 0x000fe400080006ff */
[----:B------:R-:W-:Y:S01]  /*0fd0*/  @!UP0 USHF.L.U32 UR4, UR4, 0x1, URZ ;  /* 0x0000000104048899 */ /* 0x000fe200080006ff */
[----:B------:R-:W-:Y:S01]  /*0fe0*/  STTM.x64 tmem[UR10], RZ ;  /* 0x000000ff000079ed */ /* 0x000fe2000834000a */
[----:B------:R-:W1:Y:S02]  /*0ff0*/  FENCE.VIEW.ASYNC.T ;  /* 0x00000000000073c6 */ /* 0x000e640000000200 */
[----:B-1----:R-:W-:Y:S01]  /*1000*/  BAR.SYNC.DEFER_BLOCKING 0x0 ;  /* 0x0000000000007b1d */ /* 0x002fe20000010000 */
[----:B------:R-:W-:Y:S01]  /*1010*/  LEA.HI.X.SX32 R15, R37, UR17, 0x1, P6 ;  /* 0x00000011250f7c11 */ /* 0x000fe2000b0f0eff */
[----:B------:R-:W-:Y:S01]  /*1020*/  IMAD.SHL.U32 R33, R72, 0x2, RZ ;  /* 0x0000000248217824 */ /* 0x000fe200078e00ff */
[----:B------:R-:W-:Y:S01]  /*1030*/  IADD3 R10, P6, PT, R3, R14, RZ ;  /* 0x0000000e030a7210 */ /* 0x000fe20007fde0ff */
[----:B------:R-:W-:-:S03]  /*1040*/  VIADD R7, R4, 0xfffffffb ;  /* 0xfffffffb04077836 */ /* 0x000fc60000000000 */
[----:B------:R-:W-:Y:S02]  /*1050*/  LEA.HI.X.SX32 R11, R5, R15, 0x1, P6 ;  /* 0x0000000f050b7211 */ /* 0x000fe400030f0eff */
[----:B------:R-:W-:Y:S01]  /*1060*/  IADD3 R6, P6, PT, R33, R14, RZ ;  /* 0x0000000e21067210 */ /* 0x000fe20007fde0ff */
[----:B------:R-:W1:Y:S02]  /*1070*/  FENCE.VIEW.ASYNC.S ;  /* 0x00000000000073c6 */ /* 0x000e640000000000 */
[----:B-1----:R1:W2:Y:S02]  /*1080*/  @!UP1 SYNCS.EXCH.64 URZ, [UR11], UR4 ;  /* 0x000000040bff95b2 */ /* 0x0022a40008000100 */
[----:B--2---:R-:W-:Y:S01]  /*1090*/  BAR.SYNC.DEFER_BLOCKING 0x0 ;  /* 0x0000000000007b1d */ /* 0x004fe20000010000 */
[----:B------:R-:W-:Y:S02]  /*10a0*/  LOP3.LUT R13, R13, 0xff, RZ, 0xc0, !PT ;  /* 0x000000ff0d0d7812 */ /* 0x000fe400078ec0ff */
[----:B------:R-:W-:Y:S01]  /*10b0*/  PRMT R17, RZ, 0x7610, R17 ;  /* 0x00007610ff117816 */ /* 0x000fe20000000011 */
[----:B------:R-:W-:-:S02]  /*10c0*/  VIADD R5, R4, 0xfffffff7 ;  /* 0xfffffff704057836 */ /* 0x000fc40000000000 */
[----:B------:R-:W-:-:S05]  /*10d0*/  IMAD.IADD R13, R8, 0x1, R13 ;  /* 0x00000001080d7824 */ /* 0x000fca00078e020d */
[----:B------:R-:W-:Y:S01]  /*10e0*/  LOP3.LUT R20, R13, 0xffff, RZ, 0xc0, !PT ;  /* 0x0000ffff0d147812 */ /* 0x000fe200078ec0ff */
[C---:B------:R-:W-:Y:S01]  /*10f0*/  IMAD.SHL.U32 R32, R72.reuse, 0x4, RZ ;  /* 0x0000000448207824 */ /* 0x040fe200078e00ff */
[----:B------:R-:W-:Y:S01]  /*1100*/  PRMT R18, RZ, 0x7610, R18 ;  /* 0x00007610ff127816 */ /* 0x000fe20000000012 */
[C---:B------:R-:W-:Y:S01]  /*1110*/  IMAD R23, R72.reuse, 0x22, RZ ;  /* 0x0000002248177824 */ /* 0x040fe200078e02ff */
[----:B------:R-:W-:Y:S02]  /*1120*/  PRMT R19, RZ, 0x7610, R19 ;  /* 0x00007610ff137816 */ /* 0x000fe40000000013 */
[----:B------:R-:W-:Y:S01]  /*1130*/  PRMT R40, RZ, 0x7610, R40 ;  /* 0x00007610ff287816 */ /* 0x000fe20000000028 */
[C---:B------:R-:W-:Y:S01]  /*1140*/  IMAD.SHL.U32 R31, R72.reuse, 0x8, RZ ;  /* 0x00000008481f7824 */ /* 0x040fe200078e00ff */
[----:B------:R-:W-:Y:S01]  /*1150*/  PRMT R39, RZ, 0x7610, R39 ;  /* 0x00007610ff277816 */ /* 0x000fe20000000027 */
[----:B------:R-:W-:Y:S01]  /*1160*/  IMAD R30, R72, 0x9, RZ ;  /* 0x00000009481e7824 */ /* 0x000fe200078e02ff */
[----:B------:R-:W-:-:S02]  /*1170*/  PRMT R42, RZ, 0x7610, R42 ;  /* 0x00007610ff2a7816 */ /* 0x000fc4000000002a */
[----:B------:R-:W-:Y:S01]  /*1180*/  PRMT R41, RZ, 0x7610, R41 ;  /* 0x00007610ff297816 */ /* 0x000fe20000000029 */
[----:B------:R2:W3:Y:S01]  /*1190*/  @!P4 LDG.E.U16 R16, desc[UR20][R10.64] ;  /* 0x000000140a10c981 */ /* 0x0004e2000c1e1500 */
[----:B------:R-:W-:Y:S01]  /*11a0*/  ISETP.GE.U32.AND P4, PT, R7, 0x7fffffdc, PT ;  /* 0x7fffffdc0700780c */ /* 0x000fe20003f86070 */
[C---:B------:R-:W-:Y:S01]  /*11b0*/  IMAD R29, R72.reuse, 0xa, RZ ;  /* 0x0000000a481d7824 */ /* 0x040fe200078e02ff */
[C---:B------:R-:W-:Y:S02]  /*11c0*/  LEA.HI.X.SX32 R7, R72.reuse, R15, 0x1, P6 ;  /* 0x0000000f48077211 */ /* 0x040fe400030f0eff */
[----:B------:R-:W-:Y:S01]  /*11d0*/  PRMT R44, RZ, 0x7610, R44 ;  /* 0x00007610ff2c7816 */ /* 0x000fe2000000002c */
[C---:B------:R-:W-:Y:S01]  /*11e0*/  IMAD R28, R72.reuse, 0x5, RZ ;  /* 0x00000005481c7824 */ /* 0x040fe200078e02ff */
[C---:B------:R-:W-:Y:S01]  /*11f0*/  LEA R8, P6, R72.reuse, R14, 0x2 ;  /* 0x0000000e48087211 */ /* 0x040fe200078c10ff */
[----:B------:R4:W5:Y:S01]  /*1200*/  @!P3 LDG.E.U16 R17, desc[UR20][R6.64] ;  /* 0x000000140611b981 */ /* 0x000962000c1e1500 */
[----:B------:R-:W-:Y:S01]  /*1210*/  ISETP.GE.U32.AND P3, PT, R5, 0x7fffffd8, PT ;  /* 0x7fffffd80500780c */ /* 0x000fe20003f66070 */
[----:B------:R-:W-:Y:S01]  /*1220*/  IMAD R21, R72, 0x14, RZ ;  /* 0x0000001448157824 */ /* 0x000fe200078e02ff */
[----:B------:R-:W-:-:S02]  /*1230*/  PRMT R5, RZ, 0x7610, R5 ;  /* 0x00007610ff057816 */ /* 0x000fc40000000005 */
[----:B------:R-:W-:Y:S02]  /*1240*/  PRMT R45, RZ, 0x7610, R45 ;  /* 0x00007610ff2d7816 */ /* 0x000fe4000000002d */
[----:B------:R-:W-:Y:S02]  /*1250*/  PRMT R43, RZ, 0x7610, R43 ;  /* 0x00007610ff2b7816 */ /* 0x000fe4000000002b */
[----:B------:R-:W-:Y:S01]  /*1260*/  PRMT R46, RZ, 0x7610, R46 ;  /* 0x00007610ff2e7816 */ /* 0x000fe2000000002e */
[C---:B------:R-:W-:Y:S01]  /*1270*/  IMAD R27, R72.reuse, 0xb, RZ ;  /* 0x0000000b481b7824 */ /* 0x040fe200078e02ff */
[----:B------:R-:W-:Y:S02]  /*1280*/  LEA.HI.X.SX32 R9, R33, R15, 0x1, P6 ;  /* 0x0000000f21097211 */ /* 0x000fe400030f0eff */
[----:B------:R-:W-:Y:S02]  /*1290*/  PRMT R47, RZ, 0x7610, R47 ;  /* 0x00007610ff2f7816 */ /* 0x000fe4000000002f */
[----:B------:R-:W-:Y:S01]  /*12a0*/  PRMT R48, RZ, 0x7610, R48 ;  /* 0x00007610ff307816 */ /* 0x000fe20000000030 */
[----:B------:R-:W3:Y:S01]  /*12b0*/  @!P5 LDG.E.U16 R5, desc[UR20][R8.64] ;  /* 0x000000140805d981 */ /* 0x000ee2000c1e1500 */
[----:B--2---:R-:W-:Y:S01]  /*12c0*/  SHF.R.U32.HI R11, RZ, 0xf, R20 ;  /* 0x0000000fff0b7819 */ /* 0x004fe20000011614 */
[C---:B------:R-:W-:Y:S01]  /*12d0*/  IMAD R26, R72.reuse, 0x6, RZ ;  /* 0x00000006481a7824 */ /* 0x040fe200078e02ff */
[----:B------:R-:W-:-:S02]  /*12e0*/  LEA R10, P6, R72, R14, 0x3 ;  /* 0x0000000e480a7211 */ /* 0x000fc400078c18ff */
[----:B------:R-:W-:Y:S01]  /*12f0*/  PRMT R49, RZ, 0x7610, R49 ;  /* 0x00007610ff317816 */ /* 0x000fe20000000031 */
[C---:B------:R-:W-:Y:S01]  /*1300*/  IMAD R25, R72.reuse, 0x3, RZ ;  /* 0x0000000348197824 */ /* 0x040fe200078e02ff */
[----:B------:R-:W-:Y:S02]  /*1310*/  LOP3.LUT P5, RZ, R11, 0x1, RZ, 0xc0, !PT ;  /* 0x000000010bff7812 */ /* 0x000fe400078ac0ff */
[----:B------:R-:W-:Y:S01]  /*1320*/  PRMT R50, RZ, 0x7610, R50 ;  /* 0x00007610ff327816 */ /* 0x000fe20000000032 */
[----:B------:R-:W-:Y:S01]  /*1330*/  IMAD R24, R72, 0xc, RZ ;  /* 0x0000000c48187824 */ /* 0x000fe200078e02ff */
[----:B------:R-:W-:Y:S01]  /*1340*/  LEA.HI.X.SX32 R11, R32, R15, 0x1, P6 ;  /* 0x0000000f200b7211 */ /* 0x000fe200030f0eff */
[C---:B----4-:R-:W-:Y:S01]  /*1350*/  IMAD.SHL.U32 R7, R72.reuse, 0x10, RZ ;  /* 0x0000001048077824 */ /* 0x050fe200078e00ff */
[----:B------:R-:W-:Y:S02]  /*1360*/  SHF.R.U32.HI R6, RZ, 0xe, R20 ;  /* 0x0000000eff067819 */ /* 0x000fe40000011614 */
[----:B------:R-:W-:Y:S01]  /*1370*/  PRMT R52, RZ, 0x7610, R52 ;  /* 0x00007610ff347816 */ /* 0x000fe20000000034 */
[----:B------:R2:W4:Y:S01]  /*1380*/  @!P4 LDG.E.U16 R18, desc[UR20][R10.64] ;  /* 0x000000140a12c981 */ /* 0x000522000c1e1500 */
[----:B------:R-:W-:-:S02]  /*1390*/  LEA R12, P6, R72, R14, 0x5 ;  /* 0x0000000e480c7211 */ /* 0x000fc400078c28ff */
[----:B------:R-:W-:Y:S02]  /*13a0*/  PRMT R53, RZ, 0x7610, R53 ;  /* 0x00007610ff357816 */ /* 0x000fe40000000035 */
[----:B------:R-:W-:Y:S02]  /*13b0*/  PRMT R54, RZ, 0x7610, R54 ;  /* 0x00007610ff367816 */ /* 0x000fe40000000036 */
[----:B------:R-:W-:Y:S01]  /*13c0*/  PRMT R51, RZ, 0x7610, R51 ;  /* 0x00007610ff337816 */ /* 0x000fe20000000033 */
[----:B------:R-:W-:Y:S01]  /*13d0*/  IMAD R59, R72, 0x1a, RZ ;  /* 0x0000001a483b7824 */ /* 0x000fe200078e02ff */
[----:B------:R-:W-:Y:S02]  /*13e0*/  LOP3.LUT P4, RZ, R6, 0x1, RZ, 0xc0, !PT ;  /* 0x0000000106ff7812 */ /* 0x000fe4000788c0ff */
[----:B------:R-:W-:Y:S01]  /*13f0*/  PRMT R56, RZ, 0x7610, R56 ;  /* 0x00007610ff387816 */ /* 0x000fe20000000038 */
[C---:B------:R-:W-:Y:S01]  /*1400*/  IMAD R65, R72.reuse, 0x1c, RZ ;  /* 0x0000001c48417824 */ /* 0x040fe200078e02ff */
[-C--:B------:R-:W-:Y:S01]  /*1410*/  LEA.HI.X.SX32 R13, R7, R15.reuse, 0x1, P6 ;  /* 0x0000000f070d7211 */ /* 0x080fe200030f0eff */
[----:B------:R-:W-:Y:S01]  /*1420*/  IMAD R7, R72, 0x11, RZ ;  /* 0x0000001148077824 */ /* 0x000fe200078e02ff */
[-C--:B------:R-:W-:Y:S01]  /*1430*/  IADD3 R22, P6, PT, R23, R14.reuse, RZ ;  /* 0x0000000e17167210 */ /* 0x080fe20007fde0ff */
[----:B------:R-:W-:Y:S01]  /*1440*/  VIADD R6, R4, 0xfffffff6 ;  /* 0xfffffff604067836 */ /* 0x000fe20000000000 */
[----:B------:R-:W-:Y:S01]  /*1450*/  PRMT R55, RZ, 0x7610, R55 ;  /* 0x00007610ff377816 */ /* 0x000fe20000000037 */
[----:B------:R0:W3:Y:S01]  /*1460*/  @P5 LDG.E.U16 R19, desc[UR20][R12.64] ;  /* 0x000000140c135981 */ /* 0x0000e2000c1e1500 */
[-C--:B------:R-:W-:Y:S01]  /*1470*/  LEA.HI.X.SX32 R23, R7, R15.reuse, 0x1, P6 ;  /* 0x0000000f07177211 */ /* 0x080fe200030f0eff */
[----:B--2---:R-:W-:Y:S01]  /*1480*/  IMAD R11, R72, 0x12, RZ ;  /* 0x00000012480b7824 */ /* 0x004fe200078e02ff */
[----:B------:R-:W-:Y:S01]  /*1490*/  ISETP.GE.U32.AND P5, PT, R6, 0x7fffffd7, PT ;  /* 0x7fffffd70600780c */ /* 0x000fe20003fa6070 */
[C---:B------:R-:W-:Y:S01]  /*14a0*/  IMAD R61, R72.reuse, 0x32, RZ ;  /* 0x00000032483d7824 */ /* 0x040fe200078e02ff */
[C---:B------:R-:W-:Y:S01]  /*14b0*/  LEA R6, P6, R72.reuse, R14, 0x4 ;  /* 0x0000000e48067211 */ /* 0x040fe200078c20ff */
[----:B------:R-:W3:Y:S01]  /*14c0*/  @P4 LDG.E.U16 R40, desc[UR20][R22.64] ;  /* 0x0000001416284981 */ /* 0x000ee2000c1e1500 */
[----:B------:R-:W-:Y:S01]  /*14d0*/  SHF.R.U32.HI R8, RZ, 0xd, R20 ;  /* 0x0000000dff087819 */ /* 0x000fe20000011614 */
[----:B------:R-:W-:Y:S01]  /*14e0*/  IMAD R63, R72, 0x34, RZ ;  /* 0x00000034483f7824 */ /* 0x000fe200078e02ff */
[----:B------:R-:W-:-:S02]  /*14f0*/  LEA.HI.X.SX32 R7, R31, R15, 0x1, P6 ;  /* 0x0000000f1f077211 */ /* 0x000fc400030f0eff */
[----:B------:R-:W-:Y:S01]  /*1500*/  PRMT R57, RZ, 0x7610, R57 ;  /* 0x00007610ff397816 */ /* 0x000fe20000000039 */
[----:B------:R-:W-:Y:S01]  /*1510*/  IMAD R75, R72, 0x36, RZ ;  /* 0x00000036484b7824 */ /* 0x000fe200078e02ff */
[----:B------:R-:W-:Y:S01]  /*1520*/  LOP3.LUT P4, RZ, R8, 0x1, RZ, 0xc0, !PT ;  /* 0x0000000108ff7812 */ /* 0x000fe2000788c0ff */
[----:B------:R-:W-:Y:S01]  /*1530*/  VIADD R10, R4, 0xfffffffa ;  /* 0xfffffffa040a7836 */ /* 0x000fe20000000000 */
[-C--:B------:R-:W-:Y:S01]  /*1540*/  IADD3 R8, P6, PT, R11, R14.reuse, RZ ;  /* 0x0000000e0b087210 */ /* 0x080fe20007fde0ff */
[C---:B0-----:R-:W-:Y:S01]  /*1550*/  IMAD R13, R72.reuse, 0x24, RZ ;  /* 0x00000024480d7824 */ /* 0x041fe200078e02ff */
[----:B------:R0:W2:Y:S01]  /*1560*/  @!P3 LDG.E.U16 R39, desc[UR20][R6.64] ;  /* 0x000000140627b981 */ /* 0x0000a2000c1e1500 */
[----:B------:R-:W-:Y:S01]  /*1570*/  IMAD R77, R72, 0x38, RZ ;  /* 0x00000038484d7824 */ /* 0x000fe200078e02ff */
[-C--:B------:R-:W-:Y:S01]  /*1580*/  LEA.HI.X.SX32 R9, R30, R15.reuse, 0x1, P6 ;  /* 0x0000000f1e097211 */ /* 0x080fe200030f0eff */
[C---:B------:R-:W-:Y:S01]  /*1590*/  IMAD R79, R72.reuse, 0x3a, RZ ;  /* 0x0000003a484f7824 */ /* 0x040fe200078e02ff */
[----:B------:R-:W-:Y:S01]  /*15a0*/  SHF.R.U32.HI R12, RZ, 0xc, R20 ;  /* 0x0000000cff0c7819 */ /* 0x000fe20000011614 */
[----:B------:R-:W-:Y:S01]  /*15b0*/  IMAD R69, R72, 0x1d, RZ ;  /* 0x0000001d48457824 */ /* 0x000fe200078e02ff */
[----:B------:R-:W-:Y:S01]  /*15c0*/  ISETP.GE.U32.AND P3, PT, R10, 0x7fffffdb, PT ;  /* 0x7fffffdb0a00780c */ /* 0x000fe20003f66070 */
[----:B------:R1:W2:Y:S01]  /*15d0*/  @!P5 LDG.E.U16 R42, desc[UR20][R8.64] ;  /* 0x00000014082ad981 */ /* 0x0002a2000c1e1500 */
[-C--:B------:R-:W-:Y:S01]  /*15e0*/  IADD3 R10, P6, PT, R13, R14.reuse, RZ ;  /* 0x0000000e0d0a7210 */ /* 0x080fe20007fde0ff */
[----:B------:R-:W-:Y:S01]  /*15f0*/  IMAD R13, R72, 0x26, RZ ;  /* 0x00000026480d7824 */ /* 0x000fe200078e02ff */
[----:B------:R-:W-:Y:S01]  /*1600*/  LOP3.LUT P5, RZ, R12, 0x1, RZ, 0xc0, !PT ;  /* 0x000000010cff7812 */ /* 0x000fe200078ac0ff */
[----:B0-----:R-:W-:Y:S01]  /*1610*/  IMAD R7, R72, 0x13, RZ ;  /* 0x0000001348077824 */ /* 0x001fe200078e02ff */
[-C--:B------:R-:W-:Y:S01]  /*1620*/  LEA.HI.X.SX32 R11, R11, R15.reuse, 0x1, P6 ;  /* 0x0000000f0b0b7211 */ /* 0x080fe200030f0eff */
[----:B------:R-:W-:Y:S01]  /*1630*/  VIADD R6, R4, 0xfffffff5 ;  /* 0xfffffff504067836 */ /* 0x000fe20000000000 */
[----:B------:R-:W-:Y:S01]  /*1640*/  IADD3 R12, P6, PT, R13, R14, RZ ;  /* 0x0000000e0d0c7210 */ /* 0x000fe20007fde0ff */
[C---:B------:R-:W-:Y:S01]  /*1650*/  IMAD R81, R72.reuse, 0x3e, RZ ;  /* 0x0000003e48517824 */ /* 0x040fe200078e02ff */
[----:B------:R-:W-:Y:S01]  /*1660*/  PRMT R64, RZ, 0x7610, R64 ;  /* 0x00007610ff407816 */ /* 0x000fe20000000040 */
[----:B------:R0:W2:Y:S01]  /*1670*/  @P4 LDG.E.U16 R41, desc[UR20][R10.64] ;  /* 0x000000140a294981 */ /* 0x0000a2000c1e1500 */
[----:B------:R-:W-:Y:S01]  /*1680*/  LEA.HI.X.SX32 R13, R7, R15, 0x1, P6 ;  /* 0x0000000f070d7211 */ /* 0x000fe200030f0eff */
[----:B------:R-:W-:Y:S01]  /*1690*/  IMAD R71, R72, 0x1f, RZ ;  /* 0x0000001f48477824 */ /* 0x000fe200078e02ff */
[----:B------:R-:W-:-:S02]  /*16a0*/  ISETP.GE.U32.AND P4, PT, R6, 0x7fffffd6, PT ;  /* 0x7fffffd60600780c */ /* 0x000fc40003f86070 */
[----:B------:R-:W-:Y:S01]  /*16b0*/  PRMT R66, RZ, 0x7610, R66 ;  /* 0x00007610ff427816 */ /* 0x000fe20000000042 */
[----:B------:R0:W2:Y:S01]  /*16c0*/  @P5 LDG.E.U16 R44, desc[UR20][R12.64] ;  /* 0x000000140c2c5981 */ /* 0x0000a2000c1e1500 */
[----:B------:R-:W-:Y:S02]  /*16d0*/  SHF.R.U32.HI R7, RZ, 0xb, R20 ;  /* 0x0000000bff077819 */ /* 0x000fe40000011614 */
[----:B------:R-:W-:Y:S02]  /*16e0*/  PRMT R70, RZ, 0x7610, R70 ;  /* 0x00007610ff467816 */ /* 0x000fe40000000046 */
[----:B------:R-:W-:Y:S01]  /*16f0*/  PRMT R68, RZ, 0x7610, R68 ;  /* 0x00007610ff447816 */ /* 0x000fe20000000044 */
[----:B------:R-:W-:Y:S01]  /*1700*/  IMAD.SHL.U32 R0, R0, 0x40, RZ ;  /* 0x0000004000007824 */ /* 0x000fe200078e00ff */
[----:B------:R-:W-:Y:S01]  /*1710*/  IADD3 R6, P6, PT, R29, R14, RZ ;  /* 0x0000000e1d067210 */ /* 0x000fe20007fde0ff */
[----:B-1----:R-:W1:Y:S01]  /*1720*/  LDCU UR4, c[0x0][0x3b0] ;  /* 0x00007600ff0477ac */ /* 0x002e620008000800 */
[----:B------:R-:W-:Y:S01]  /*1730*/  LOP3.LUT P5, RZ, R7, 0x1, RZ, 0xc0, !PT ;  /* 0x0000000107ff7812 */ /* 0x000fe200078ac0ff */
[----:B------:R-:W-:Y:S01]  /*1740*/  VIADD R9, R4, 0xfffffff4 ;  /* 0xfffffff404097836 */ /* 0x000fe20000000000 */
[----:B------:R-:W-:-:S02]  /*1750*/  LEA.HI.X.SX32 R7, R28, R15, 0x1, P6 ;  /* 0x0000000f1c077211 */ /* 0x000fc400030f0eff */
[-C--:B------:R-:W-:Y:S01]  /*1760*/  IADD3 R8, P6, PT, R21, R14.reuse, RZ ;  /* 0x0000000e15087210 */ /* 0x080fe20007fde0ff */
[C---:B0-----:R-:W-:Y:S02]  /*1770*/  IMAD R11, R72.reuse, 0x28, RZ ;  /* 0x00000028480b7824 */ /* 0x041fe400078e02ff */
[----:B------:R0:W4:Y:S01]  /*1780*/  @!P3 LDG.E.U16 R45, desc[UR20][R6.64] ;  /* 0x00000014062db981 */ /* 0x000122000c1e1500 */
[----:B------:R-:W-:Y:S02]  /*1790*/  ISETP.GE.U32.AND P3, PT, R9, 0x7fffffd5, PT ;  /* 0x7fffffd50900780c */ /* 0x000fe40003f66070 */
[-C--:B------:R-:W-:Y:S02]  /*17a0*/  LEA.HI.X.SX32 R9, R29, R15.reuse, 0x1, P6 ;  /* 0x0000000f1d097211 */ /* 0x080fe400030f0eff */
[--C-:B------:R-:W-:Y:S01]  /*17b0*/  SHF.R.U32.HI R12, RZ, 0xa, R20.reuse ;  /* 0x0000000aff0c7819 */ /* 0x100fe20000011614 */
[----:B------:R-:W-:Y:S01]  /*17c0*/  IMAD R13, R72, 0x2a, RZ ;  /* 0x0000002a480d7824 */ /* 0x000fe200078e02ff */
[----:B------:R-:W-:Y:S01]  /*17d0*/  IADD3 R10, P6, PT, R11, R14, RZ ;  /* 0x0000000e0b0a7210 */ /* 0x000fe20007fde0ff */
[----:B------:R1:W2:Y:S01]  /*17e0*/  @!P4 LDG.E.U16 R43, desc[UR20][R8.64] ;  /* 0x00000014082bc981 */ /* 0x0002a2000c1e1500 */
[----:B------:R-:W-:Y:S01]  /*17f0*/  LOP3.LUT P4, RZ, R12, 0x1, RZ, 0xc0, !PT ;  /* 0x000000010cff7812 */ /* 0x000fe2000788c0ff */
[C---:B0-----:R-:W-:Y:S01]  /*1800*/  IMAD R7, R72.reuse, 0x15, RZ ;  /* 0x0000001548077824 */ /* 0x041fe200078e02ff */
[----:B------:R-:W-:Y:S01]  /*1810*/  LEA.HI.X.SX32 R11, R21, R15, 0x1, P6 ;  /* 0x0000000f150b7211 */ /* 0x000fe200030f0eff */
[----:B------:R-:W-:Y:S01]  /*1820*/  IMAD R21, R72, 0x16, RZ ;  /* 0x0000001648157824 */ /* 0x000fe200078e02ff */
[----:B------:R-:W-:-:S02]  /*1830*/  SHF.R.U32.HI R6, RZ, 0x9, R20 ;  /* 0x00000009ff067819 */ /* 0x000fc40000011614 */
[-C--:B------:R-:W-:Y:S01]  /*1840*/  IADD3 R12, P6, PT, R13, R14.reuse, RZ ;  /* 0x0000000e0d0c7210 */ /* 0x080fe20007fde0ff */
[----:B------:R0:W2:Y:S01]  /*1850*/  @P5 LDG.E.U16 R46, desc[UR20][R10.64] ;  /* 0x000000140a2e5981 */ /* 0x0000a2000c1e1500 */
[----:B------:R-:W-:Y:S02]  /*1860*/  LOP3.LUT P5, RZ, R6, 0x1, RZ, 0xc0, !PT ;  /* 0x0000000106ff7812 */ /* 0x000fe400078ac0ff */
[-C--:B------:R-:W-:Y:S01]  /*1870*/  LEA.HI.X.SX32 R13, R7, R15.reuse, 0x1, P6 ;  /* 0x0000000f070d7211 */ /* 0x080fe200030f0eff */
[----:B-1----:R-:W-:Y:S01]  /*1880*/  IMAD R9, R72, 0x2c, RZ ;  /* 0x0000002c48097824 */ /* 0x002fe200078e02ff */
[-C--:B------:R-:W-:Y:S02]  /*1890*/  IADD3 R6, P6, PT, R21, R14.reuse, RZ ;  /* 0x0000000e15067210 */ /* 0x080fe40007fde0ff */
[----:B------:R-:W-:Y:S01]  /*18a0*/  SHF.R.U32.HI R8, RZ, 0x8, R20 ;  /* 0x00000008ff087819 */ /* 0x000fe20000011614 */
[----:B------:R1:W2:Y:S01]  /*18b0*/  @P4 LDG.E.U16 R47, desc[UR20][R12.64] ;  /* 0x000000140c2f4981 */ /* 0x0002a2000c1e1500 */
[----:B------:R-:W-:Y:S01]  /*18c0*/  LEA.HI.X.SX32 R7, R27, R15, 0x1, P6 ;  /* 0x0000000f1b077211 */ /* 0x000fe200030f0eff */
[----:B0-----:R-:W-:Y:S01]  /*18d0*/  VIADD R10, R4, 0xfffffffc ;  /* 0xfffffffc040a7836 */ /* 0x001fe20000000000 */
[----:B------:R-:W-:Y:S01]  /*18e0*/  LOP3.LUT P6, RZ, R8, 0x1, RZ, 0xc0, !PT ;  /* 0x0000000108ff7812 */ /* 0x000fe200078cc0ff */
[C---:B------:R-:W-:Y:S01]  /*18f0*/  IMAD R23, R72.reuse, 0x2e, RZ ;  /* 0x0000002e48177824 */ /* 0x040fe200078e02ff */
[----:B------:R-:W-:Y:S01]  /*1900*/  IADD3 R8, P4, PT, R9, R14, RZ ;  /* 0x0000000e09087210 */ /* 0x000fe20007f9e0ff */
[----:B------:R0:W2:Y:S01]  /*1910*/  @!P3 LDG.E.U16 R48, desc[UR20][R6.64] ;  /* 0x000000140630b981 */ /* 0x0000a2000c1e1500 */
[----:B------:R-:W-:-:S02]  /*1920*/  IMAD R11, R72, 0x17, RZ ;  /* 0x00000017480b7824 */ /* 0x000fc400078e02ff */
[-C--:B------:R-:W-:Y:S02]  /*1930*/  LEA.HI.X.SX32 R9, R21, R15.reuse, 0x1, P4 ;  /* 0x0000000f15097211 */ /* 0x080fe400020f0eff */
[----:B------:R-:W-:Y:S02]  /*1940*/  ISETP.GE.U32.AND P4, PT, R10, 0x7fffffdd, PT ;  /* 0x7fffffdd0a00780c */ /* 0x000fe40003f86070 */
[-C--:B------:R-:W-:Y:S01]  /*1950*/  IADD3 R10, P3, PT, R23, R14.reuse, RZ ;  /* 0x0000000e170a7210 */ /* 0x080fe20007f7e0ff */
[----:B-1----:R-:W-:Y:S01]  /*1960*/  VIADD R12, R4, 0xfffffff9 ;  /* 0xfffffff9040c7836 */ /* 0x002fe20000000000 */
[----:B------:R1:W2:Y:S02]  /*1970*/  @P5 LDG.E.U16 R49, desc[UR20][R8.64] ;  /* 0x0000001408315981 */ /* 0x0002a4000c1e1500 */
[----:B------:R-:W-:Y:S02]  /*1980*/  LEA.HI.X.SX32 R11, R11, R15, 0x1, P3 ;  /* 0x0000000f0b0b7211 */ /* 0x000fe400018f0eff */
[----:B0-----:R-:W-:-:S02]  /*1990*/  IADD3 R6, P3, PT, R26, R14, RZ ;  /* 0x0000000e1a067210 */ /* 0x001fc40007f7e0ff */
[----:B------:R-:W-:Y:S01]  /*19a0*/  ISETP.GE.U32.AND P5, PT, R12, 0x7fffffda, PT ;  /* 0x7fffffda0c00780c */ /* 0x000fe20003fa6070 */
[----:B------:R-:W-:Y:S01]  /*19b0*/  VIADD R12, R4, 0xfffffff3 ;  /* 0xfffffff3040c7836 */ /* 0x000fe20000000000 */
[-C--:B------:R-:W-:Y:S01]  /*19c0*/  LEA.HI.X.SX32 R7, R25, R15.reuse, 0x1, P3 ;  /* 0x0000000f19077211 */ /* 0x080fe200018f0eff */
[----:B------:R0:W2:Y:S01]  /*19d0*/  @P6 LDG.E.U16 R50, desc[UR20][R10.64] ;  /* 0x000000140a326981 */ /* 0x0000a2000c1e1500 */
[----:B-1----:R-:W-:Y:S01]  /*19e0*/  SHF.R.U32.HI R9, RZ, 0x7, R20 ;  /* 0x00000007ff097819 */ /* 0x002fe20000011614 */
[----:B------:R-:W-:Y:S01]  /*19f0*/  IMAD R13, R72, 0x18, RZ ;  /* 0x00000018480d7824 */ /* 0x000fe200078e02ff */
[-C--:B------:R-:W-:Y:S01]  /*1a00*/  IADD3 R8, P6, PT, R24, R14.reuse, RZ ;  /* 0x0000000e18087210 */ /* 0x080fe20007fde0ff */
[----:B------:R1:W2:Y:S01]  /*1a10*/  @!P4 LDG.E.U16 R52, desc[UR20][R6.64] ;  /* 0x000000140634c981 */ /* 0x0002a2000c1e1500 */
[----:B------:R-:W-:Y:S02]  /*1a20*/  ISETP.GE.U32.AND P3, PT, R12, 0x7fffffd4, PT ;  /* 0x7fffffd40c00780c */ /* 0x000fe40003f66070 */
[----:B------:R-:W-:Y:S01]  /*1a30*/  LOP3.LUT P4, RZ, R9, 0x1, RZ, 0xc0, !PT ;  /* 0x0000000109ff7812 */ /* 0x000fe2000788c0ff */
[----:B------:R-:W-:Y:S01]  /*1a40*/  VIADD R12, R4, 0xfffffff8 ;  /* 0xfffffff8040c7836 */ /* 0x000fe20000000000 */
[----:B------:R-:W-:Y:S01]  /*1a50*/  LEA.HI.X.SX32 R9, R26, R15, 0x1, P6 ;  /* 0x0000000f1a097211 */ /* 0x000fe200030f0eff */
[----:B------:R-:W-:Y:S01]  /*1a60*/  IMAD R21, R72, 0x30, RZ ;  /* 0x0000003048157824 */ /* 0x000fe200078e02ff */
[----:B0-----:R-:W-:-:S03]  /*1a70*/  IADD3 R10, P6, PT, R13, R14, RZ ;  /* 0x0000000e0d0a7210 */ /* 0x001fc60007fde0ff */
[----:B------:R0:W2:Y:S01]  /*1a80*/  @!P5 LDG.E.U16 R53, desc[UR20][R8.64] ;  /* 0x000000140835d981 */ /* 0x0000a2000c1e1500 */
[-C--:B------:R-:W-:Y:S02]  /*1a90*/  LEA.HI.X.SX32 R11, R24, R15.reuse, 0x1, P6 ;  /* 0x0000000f180b7211 */ /* 0x080fe400030f0eff */
[----:B------:R-:W-:Y:S01]  /*1aa0*/  ISETP.GE.U32.AND P6, PT, R12, 0x7fffffd9, PT ;  /* 0x7fffffd90c00780c */ /* 0x000fe20003fc6070 */
[----:B-1----:R-:W-:Y:S01]  /*1ab0*/  VIADD R6, R4, 0xfffffff2 ;  /* 0xfffffff204067836 */ /* 0x002fe20000000000 */
[----:B------:R-:W-:Y:S01]  /*1ac0*/  IADD3 R12, P5, PT, R21, R14, RZ ;  /* 0x0000000e150c7210 */ /* 0x000fe20007fbe0ff */
[----:B------:R-:W-:Y:S01]  /*1ad0*/  IMAD R23, R72, 0xe, RZ ;  /* 0x0000000e48177824 */ /* 0x000fe200078e02ff */
[----:B------:R1:W2:Y:S01]  /*1ae0*/  @!P3 LDG.E.U16 R54, desc[UR20][R10.64] ;  /* 0x000000140a36b981 */ /* 0x0002a2000c1e1500 */
[----:B------:R-:W-:Y:S01]  /*1af0*/  VIADD R7, R4, 0xfffffff1 ;  /* 0xfffffff104077836 */ /* 0x000fe20000000000 */
[----:B------:R-:W-:Y:S01]  /*1b00*/  LEA.HI.X.SX32 R13, R13, R15, 0x1, P5 ;  /* 0x0000000f0d0d7211 */ /* 0x000fe200028f0eff */
[----:B------:R-:W-:Y:S01]  /*1b10*/  IMAD R22, R72, 0x7, RZ ;  /* 0x0000000748167824 */ /* 0x000fe200078e02ff */
[----:B------:R-:W-:-:S02]  /*1b20*/  ISETP.GE.U32.AND P3, PT, R6, 0x7fffffd3, PT ;  /* 0x7fffffd30600780c */ /* 0x000fc40003f66070 */
[-C--:B------:R-:W-:Y:S01]  /*1b30*/  IADD3 R6, P5, PT, R23, R14.reuse, RZ ;  /* 0x0000000e17067210 */ /* 0x080fe20007fbe0ff */
[----:B------:R-:W2:Y:S01]  /*1b40*/  @P4 LDG.E.U16 R51, desc[UR20][R12.64] ;  /* 0x000000140c334981 */ /* 0x000ea2000c1e1500 */
[----:B------:R-:W-:Y:S02]  /*1b50*/  ISETP.GE.U32.AND P4, PT, R7, 0x7fffffd2, PT ;  /* 0x7fffffd20700780c */ /* 0x000fe40003f86070 */
[----:B------:R-:W-:Y:S01]  /*1b60*/  LEA.HI.X.SX32 R7, R22, R15, 0x1, P5 ;  /* 0x0000000f16077211 */ /* 0x000fe200028f0eff */
[----:B------:R-:W-:Y:S01]  /*1b70*/  IMAD R21, R72, 0xd, RZ ;  /* 0x0000000d48157824 */ /* 0x000fe200078e02ff */
[-C--:B0-----:R-:W-:Y:S01]  /*1b80*/  IADD3 R8, P5, PT, R59, R14.reuse, RZ ;  /* 0x0000000e3b087210 */ /* 0x081fe20007fbe0ff */
[----:B-1----:R-:W-:Y:S02]  /*1b90*/  VIADD R11, R4, 0xffffffff ;  /* 0xffffffff040b7836 */ /* 0x002fe40000000000 */
[----:B------:R0:W2:Y:S01]  /*1ba0*/  @!P6 LDG.E.U16 R56, desc[UR20][R6.64] ;  /* 0x000000140638e981 */ /* 0x0000a2000c1e1500 */
[----:B------:R-:W-:-:S02]  /*1bb0*/  IADD3 R10, P6, PT, R65, R14, RZ ;  /* 0x0000000e410a7210 */ /* 0x000fc40007fde0ff */
[-C--:B------:R-:W-:Y:S02]  /*1bc0*/  LEA.HI.X.SX32 R9, R21, R15.reuse, 0x1, P5 ;  /* 0x0000000f15097211 */ /* 0x080fe400028f0eff */
[----:B------:R-:W-:Y:S02]  /*1bd0*/  ISETP.GE.U32.AND P5, PT, R11, 0x7fffffe0, PT ;  /* 0x7fffffe00b00780c */ /* 0x000fe40003fa6070 */
[----:B------:R-:W-:Y:S01]  /*1be0*/  LEA.HI.X.SX32 R11, R23, R15, 0x1, P6 ;  /* 0x0000000f170b7211 */ /* 0x000fe200030f0eff */
[----:B------:R1:W2:Y:S01]  /*1bf0*/  @!P3 LDG.E.U16 R57, desc[UR20][R8.64] ;  /* 0x000000140839b981 */ /* 0x0002a2000c1e1500 */
[----:B0-----:R-:W-:-:S03]  /*1c00*/  IMAD R7, R72, 0x19, RZ ;  /* 0x0000001948077824 */ /* 0x001fc600078e02ff */
[----:B------:R0:W2:Y:S01]  /*1c10*/  @!P4 LDG.E.U16 R55, desc[UR20][R10.64] ;  /* 0x000000140a37c981 */ /* 0x0000a2000c1e1500 */
[-C--:B------:R-:W-:Y:S02]  /*1c20*/  IADD3 R60, P4, PT, R61, R14.reuse, RZ ;  /* 0x0000000e3d3c7210 */ /* 0x080fe40007f9e0ff */
[----:B------:R-:W-:Y:S02]  /*1c30*/  SHF.R.U32.HI R12, RZ, 0x6, R20 ;  /* 0x00000006ff0c7819 */ /* 0x000fe40000011614 */
[-C--:B------:R-:W-:Y:S01]  /*1c40*/  IADD3 R62, P6, PT, R63, R14.reuse, RZ ;  /* 0x0000000e3f3e7210 */ /* 0x080fe20007fde0ff */
[C---:B------:R-:W-:Y:S01]  /*1c50*/  IMAD R13, R72.reuse, 0x1b, RZ ;  /* 0x0000001b480d7824 */ /* 0x040fe200078e02ff */
[----:B------:R-:W-:Y:S01]  /*1c60*/  LEA.HI.X.SX32 R61, R7, R15, 0x1, P4 ;  /* 0x0000000f073d7211 */ /* 0x000fe200020f0eff */
[----:B-1----:R-:W-:Y:S01]  /*1c70*/  IMAD R9, R72, 0x3c, RZ ;  /* 0x0000003c48097824 */ /* 0x002fe200078e02ff */
[----:B------:R-:W-:Y:S01]  /*1c80*/  LOP3.LUT P3, RZ, R12, 0x1, RZ, 0xc0, !PT ;  /* 0x000000010cff7812 */ /* 0x000fe2000786c0ff */
[----:B------:R-:W5:Y:S01]  /*1c90*/  @!P5 LDG.E.U16 R64, desc[UR20][R14.64] ;  /* 0x000000140e40d981 */ /* 0x000f62000c1e1500 */
[----:B------:R-:W-:-:S02]  /*1ca0*/  IADD3 R58, P4, PT, R75, R14, RZ ;  /* 0x0000000e4b3a7210 */ /* 0x000fc40007f9e0ff */
[-C--:B------:R-:W-:Y:S02]  /*1cb0*/  LEA.HI.X.SX32 R63, R59, R15.reuse, 0x1, P6 ;  /* 0x0000000f3b3f7211 */ /* 0x080fe400030f0eff */
[-C--:B------:R-:W-:Y:S02]  /*1cc0*/  IADD3 R12, P6, PT, R77, R14.reuse, RZ ;  /* 0x0000000e4d0c7210 */ /* 0x080fe40007fde0ff */
[-C--:B------:R-:W-:Y:S02]  /*1cd0*/  LEA.HI.X.SX32 R59, R13, R15.reuse, 0x1, P4 ;  /* 0x0000000f0d3b7211 */ /* 0x080fe400020f0eff */
[----:B------:R-:W-:Y:S02]  /*1ce0*/  LEA.HI.X.SX32 R13, R65, R15, 0x1, P6 ;  /* 0x0000000f410d7211 */ /* 0x000fe400030f0eff */
[----:B------:R-:W-:Y:S01]  /*1cf0*/  IADD3 R8, P6, PT, R9, R14, RZ ;  /* 0x0000000e09087210 */ /* 0x000fe20007fde0ff */
[----:B------:R1:W2:Y:S01]  /*1d00*/  @P3 LDG.E.U16 R66, desc[UR20][R60.64] ;  /* 0x000000143c423981 */ /* 0x0002a2000c1e1500 */
[----:B------:R-:W-:-:S02]  /*1d10*/  SHF.R.U32.HI R7, RZ, 0x5, R20 ;  /* 0x00000005ff077819 */ /* 0x000fc40000011614 */
[-C--:B0-----:R-:W-:Y:S02]  /*1d20*/  IADD3 R10, P4, PT, R79, R14.reuse, RZ ;  /* 0x0000000e4f0a7210 */ /* 0x081fe40007f9e0ff */
[-C--:B------:R-:W-:Y:S02]  /*1d30*/  LEA.HI.X.SX32 R9, R3, R15.reuse, 0x1, P6 ;  /* 0x0000000f03097211 */ /* 0x080fe400030f0eff */
[----:B------:R-:W-:Y:S02]  /*1d40*/  LEA.HI.X.SX32 R11, R69, R15, 0x1, P4 ;  /* 0x0000000f450b7211 */ /* 0x000fe400020f0eff */
[----:B------:R-:W-:Y:S02]  /*1d50*/  LOP3.LUT P6, RZ, R7, 0x1, RZ, 0xc0, !PT ;  /* 0x0000000107ff7812 */ /* 0x000fe400078cc0ff */
[----:B------:R-:W-:Y:S02]  /*1d60*/  IADD3 R6, P4, PT, R81, R14, RZ ;  /* 0x0000000e51067210 */ /* 0x000fe40007f9e0ff */
[----:B------:R-:W-:-:S02]  /*1d70*/  SHF.R.U32.HI R65, RZ, 0x4, R20 ;  /* 0x00000004ff417819 */ /* 0x000fc40000011614 */
[--C-:B------:R-:W-:Y:S02]  /*1d80*/  SHF.R.U32.HI R3, RZ, 0x3, R20.reuse ;  /* 0x00000003ff037819 */ /* 0x100fe40000011614 */
[----:B------:R-:W-:Y:S02]  /*1d90*/  LEA.HI.X.SX32 R7, R71, R15, 0x1, P4 ;  /* 0x0000000f47077211 */ /* 0x000fe400020f0eff */
[----:B------:R-:W-:Y:S02]  /*1da0*/  LOP3.LUT P4, RZ, R65, 0x1, RZ, 0xc0, !PT ;  /* 0x0000000141ff7812 */ /* 0x000fe4000788c0ff */
[----:B------:R-:W-:Y:S02]  /*1db0*/  PRMT R65, RZ, 0x7610, R65 ;  /* 0x00007610ff417816 */ /* 0x000fe40000000041 */
[----:B------:R-:W-:Y:S02]  /*1dc0*/  LOP3.LUT P5, RZ, R3, 0x1, RZ, 0xc0, !PT ;  /* 0x0000000103ff7812 */ /* 0x000fe400078ac0ff */
[----:B------:R-:W-:-:S02]  /*1dd0*/  SHF.R.U32.HI R3, RZ, 0x2, R20 ;  /* 0x00000002ff037819 */ /* 0x000fc40000011614 */
[----:B------:R-:W-:Y:S01]  /*1de0*/  SHF.R.U32.HI R20, RZ, 0x1, R20 ;  /* 0x00000001ff147819 */ /* 0x000fe20000011614 */
[----:B------:R-:W5:Y:S01]  /*1df0*/  @P6 LDG.E.U16 R65, desc[UR20][R62.64] ;  /* 0x000000143e416981 */ /* 0x000f62000c1e1500 */
[----:B------:R-:W-:Y:S02]  /*1e00*/  LOP3.LUT P3, RZ, R3, 0x1, RZ, 0xc0, !PT ;  /* 0x0000000103ff7812 */ /* 0x000fe4000786c0ff */
[----:B------:R-:W-:Y:S01]  /*1e10*/  LOP3.LUT P6, RZ, R20, 0x1, RZ, 0xc0, !PT ;  /* 0x0000000114ff7812 */ /* 0x000fe200078cc0ff */
[----:B------:R-:W5:Y:S01]  /*1e20*/  @P4 LDG.E.U16 R70, desc[UR20][R58.64] ;  /* 0x000000143a464981 */ /* 0x000f62000c1e1500 */
[----:B------:R-:W-:Y:S02]  /*1e30*/  PRMT R69, RZ, 0x7610, R69 ;  /* 0x00007610ff457816 */ /* 0x000fe40000000045 */
[----:B------:R-:W-:Y:S01]  /*1e40*/  PRMT R71, RZ, 0x7610, R71 ;  /* 0x00007610ff477816 */ /* 0x000fe20000000047 */
[----:B------:R0:W5:Y:S01]  /*1e50*/  @P5 LDG.E.U16 R68, desc[UR20][R12.64] ;  /* 0x000000140c445981 */ /* 0x000162000c1e1500 */
[----:B-1----:R-:W-:-:S05]  /*1e60*/  PRMT R60, RZ, 0x7610, R60 ;  /* 0x00007610ff3c7816 */ /* 0x002fca000000003c */
[----:B------:R-:W5:Y:S04]  /*1e70*/  @P3 LDG.E.U16 R69, desc[UR20][R10.64] ;  /* 0x000000140a453981 */ /* 0x000f68000c1e1500 */
[----:B------:R-:W5:Y:S04]  /*1e80*/  @P6 LDG.E.U16 R71, desc[UR20][R8.64] ;  /* 0x0000001408476981 */ /* 0x000f68000c1e1500 */
[----:B------:R1:W5:Y:S01]  /*1e90*/  @!P0 LDG.E.U16 R60, desc[UR20][R6.64] ;  /* 0x00000014063c8981 */ /* 0x000362000c1e1500 */
[----:B------:R-:W-:-:S04]  /*1ea0*/  IABS R20, R67 ;  /* 0x0000004300147213 */ /* 0x000fc80000000000 */
[----:B------:R-:W0:Y:S08]  /*1eb0*/  I2F.RP R14, R20 ;  /* 0x00000014000e7306 */ /* 0x000e300000209400 */
[----:B0-----:R-:W0:Y:S02]  /*1ec0*/  MUFU.RCP R14, R14 ;  /* 0x0000000e000e7308 */ /* 0x001e240000001000 */
[----:B0-----:R-:W-:-:S06]  /*1ed0*/  VIADD R15, R14, 0xffffffe ;  /* 0x0ffffffe0e0f7836 */ /* 0x001fcc0000000000 */
[----:B------:R-:W0:Y:S01]  /*1ee0*/  F2I.FTZ.U32.TRUNC.NTZ R13, R15 ;  /* 0x0000000f000d7305 */ /* 0x000e22000021f000 */
[----:B-1----:R-:W-:Y:S02]  /*1ef0*/  VIADD R6, R0, UR14 ;  /* 0x0000000e00067c36 */ /* 0x002fe40008000000 */
[----:B------:R-:W-:Y:S02]  /*1f00*/  IMAD.MOV.U32 R12, RZ, RZ, RZ ;  /* 0x000000ffff0c7224 */ /* 0x000fe400078e00ff */
[----:B------:R-:W-:Y:S01]  /*1f10*/  VIADD R74, R6, 0x18 ;  /* 0x00000018064a7836 */ /* 0x000fe20000000000 */
[----:B------:R-:W-:Y:S01]  /*1f20*/  SHF.R.U32.HI R3, RZ, 0x5, R34 ;  /* 0x00000005ff037819 */ /* 0x000fe20000011622 */
[----:B0-----:R-:W-:-:S04]  /*1f30*/  IMAD.MOV R11, RZ, RZ, -R13 ;  /* 0x000000ffff0b7224 */ /* 0x001fc800078e0a0d */
[----:B------:R-:W-:Y:S01]  /*1f40*/  IMAD R7, R11, R20, RZ ;  /* 0x000000140b077224 */ /* 0x000fe200078e02ff */
[----:B------:R-:W-:-:S03]  /*1f50*/  IABS R59, R74 ;  /* 0x0000004a003b7213 */ /* 0x000fc60000000000 */
[----:B------:R-:W-:Y:S01]  /*1f60*/  IMAD.HI.U32 R12, R13, R7, R12 ;  /* 0x000000070d0c7227 */ /* 0x000fe200078e000c */
[----:B------:R-:W-:-:S04]  /*1f70*/  SGXT.U32 R3, R3, 0x3 ;  /* 0x000000030303781a */ /* 0x000fc80000000000 */
[----:B------:R-:W-:Y:S01]  /*1f80*/  LOP3.LUT R3, R0, R3, RZ, 0xfc, !PT ;  /* 0x0000000300037212 */ /* 0x000fe200078efcff */
[----:B------:R-:W-:-:S03]  /*1f90*/  IMAD.HI.U32 R10, R12, R59, RZ ;  /* 0x0000003b0c0a7227 */ /* 0x000fc600078e00ff */
[----:B------:R-:W-:Y:S01]  /*1fa0*/  IABS R11, R3 ;  /* 0x00000003000b7213 */ /* 0x000fe20000000000 */
[----:B------:R-:W-:Y:S01]  /*1fb0*/  IMAD.MOV R10, RZ, RZ, -R10 ;  /* 0x000000ffff0a7224 */ /* 0x000fe200078e0a0a */
[C---:B------:R-:W-:Y:S02]  /*1fc0*/  LOP3.LUT R62, R3.reuse, 0x8, RZ, 0xfc, !PT ;  /* 0x00000008033e7812 */ /* 0x040fe400078efcff */
[C---:B------:R-:W-:Y:S01]  /*1fd0*/  LOP3.LUT R63, R3.reuse, 0x10, RZ, 0xfc, !PT ;  /* 0x00000010033f7812 */ /* 0x040fe200078efcff */
[----:B------:R-:W-:Y:S01]  /*1fe0*/  IMAD R10, R20, R10, R59 ;  /* 0x0000000a140a7224 */ /* 0x000fe200078e023b */
[----:B------:R-:W-:Y:S01]  /*1ff0*/  IABS R13, R62 ;  /* 0x0000003e000d7213 */ /* 0x000fe20000000000 */
[C---:B------:R-:W-:Y:S01]  /*2000*/  IMAD.HI.U32 R7, R12.reuse, R11, RZ ;  /* 0x0000000b0c077227 */ /* 0x040fe200078e00ff */
[----:B------:R-:W-:Y:S02]  /*2010*/  LOP3.LUT R75, R3, 0x20, RZ, 0xfc, !PT ;  /* 0x00000020034b7812 */ /* 0x000fe400078efcff */
[----:B------:R-:W-:Y:S01]  /*2020*/  IABS R15, R63 ;  /* 0x0000003f000f7213 */ /* 0x000fe20000000000 */
[----:B------:R-:W-:Y:S01]  /*2030*/  IMAD.HI.U32 R8, R12, R13, RZ ;  /* 0x0000000d0c087227 */ /* 0x000fe200078e00ff */
[----:B------:R-:W-:-:S03]  /*2040*/  ISETP.GT.U32.AND P5, PT, R20, R10, PT ;  /* 0x0000000a1400720c */ /* 0x000fc60003fa4070 */
[----:B------:R-:W-:Y:S01]  /*2050*/  IMAD.MOV R7, RZ, RZ, -R7 ;  /* 0x000000ffff077224 */ /* 0x000fe200078e0a07 */
[----:B------:R-:W-:Y:S01]  /*2060*/  IABS R14, R75 ;  /* 0x0000004b000e7213 */ /* 0x000fe20000000000 */
[----:B------:R-:W-:-:S04]  /*2070*/  IMAD.HI.U32 R9, R12, R15, RZ ;  /* 0x0000000f0c097227 */ /* 0x000fc800078e00ff */
[----:B------:R-:W-:Y:S02]  /*2080*/  IMAD.MOV R8, RZ, RZ, -R8 ;  /* 0x000000ffff087224 */ /* 0x000fe400078e0a08 */
[C---:B------:R-:W-:Y:S02]  /*2090*/  IMAD R7, R20.reuse, R7, R11 ;  /* 0x0000000714077224 */ /* 0x040fe400078e020b */
[----:B------:R-:W-:Y:S01]  /*20a0*/  IMAD.MOV.U32 R59, RZ, RZ, R14 ;  /* 0x000000ffff3b7224 */ /* 0x000fe200078e000e */
[----:B------:R-:W-:Y:S01]  /*20b0*/  LOP3.LUT R76, R3, 0x28, RZ, 0xfc, !PT ;  /* 0x00000028034c7812 */ /* 0x000fe200078efcff */
[----:B------:R-:W-:Y:S01]  /*20c0*/  IMAD.MOV R9, RZ, RZ, -R9 ;  /* 0x000000ffff097224 */ /* 0x000fe200078e0a09 */
[C---:B------:R-:W-:Y:S01]  /*20d0*/  ISETP.GT.U32.AND P3, PT, R20.reuse, R7, PT ;  /* 0x000000071400720c */ /* 0x040fe20003f64070 */
[----:B------:R-:W-:Y:S02]  /*20e0*/  IMAD R8, R20, R8, R13 ;  /* 0x0000000814087224 */ /* 0x000fe400078e020d */
[----:B------:R-:W-:-:S03]  /*20f0*/  IMAD.HI.U32 R11, R12, R59, RZ ;  /* 0x0000003b0c0b7227 */ /* 0x000fc600078e00ff */
[C---:B------:R-:W-:Y:S01]  /*2100*/  ISETP.GT.U32.AND P4, PT, R20.reuse, R8, PT ;  /* 0x000000081400720c */ /* 0x040fe20003f84070 */
[----:B------:R-:W-:Y:S01]  /*2110*/  IMAD R9, R20, R9, R15 ;  /* 0x0000000914097224 */ /* 0x000fe200078e020f */
[----:B------:R-:W-:Y:S01]  /*2120*/  IABS R15, R76 ;  /* 0x0000004c000f7213 */ /* 0x000fe20000000000 */
[----:B------:R-:W-:Y:S01]  /*2130*/  @!P5 IMAD.IADD R10, R10, 0x1, -R20 ;  /* 0x000000010a0ad824 */ /* 0x000fe200078e0a14 */
[----:B------:R-:W-:Y:S01]  /*2140*/  LOP3.LUT R77, R3, 0x30, RZ, 0xfc, !PT ;  /* 0x00000030034d7812 */ /* 0x000fe200078efcff */
[----:B------:R-:W-:Y:S02]  /*2150*/  VIADD R58, R6, 0x38 ;  /* 0x00000038063a7836 */ /* 0x000fe40000000000 */
[----:B------:R-:W-:Y:S01]  /*2160*/  IMAD.MOV R11, RZ, RZ, -R11 ;  /* 0x000000ffff0b7224 */ /* 0x000fe200078e0a0b */
[----:B------:R-:W-:Y:S01]  /*2170*/  ISETP.GT.U32.AND P0, PT, R20, R9, PT ;  /* 0x000000091400720c */ /* 0x000fe20003f04070 */
[----:B------:R-:W-:Y:S01]  /*2180*/  IMAD.HI.U32 R6, R12, R15, RZ ;  /* 0x0000000f0c067227 */ /* 0x000fe200078e00ff */
[----:B------:R-:W-:-:S02]  /*2190*/  ISETP.GT.U32.AND P5, PT, R20, R10, PT ;  /* 0x0000000a1400720c */ /* 0x000fc40003fa4070 */
[----:B------:R-:W-:Y:S01]  /*21a0*/  IABS R61, R77 ;  /* 0x0000004d003d7213 */ /* 0x000fe20000000000 */
[----:B------:R-:W-:Y:S01]  /*21b0*/  IMAD R11, R20, R11, R59 ;  /* 0x0000000b140b7224 */ /* 0x000fe200078e023b */
[----:B------:R-:W-:Y:S01]  /*21c0*/  IABS R59, R58 ;  /* 0x0000003a003b7213 */ /* 0x000fe20000000000 */
[----:B------:R-:W-:Y:S02]  /*21d0*/  @!P3 IMAD.IADD R7, R7, 0x1, -R20 ;  /* 0x000000010707b824 */ /* 0x000fe400078e0a14 */
[----:B------:R-:W-:Y:S02]  /*21e0*/  IMAD.MOV R14, RZ, RZ, -R6 ;  /* 0x000000ffff0e7224 */ /* 0x000fe400078e0a06 */
[----:B------:R-:W-:Y:S01]  /*21f0*/  IMAD.HI.U32 R13, R12, R61, RZ ;  /* 0x0000003d0c0d7227 */ /* 0x000fe200078e00ff */
[----:B------:R-:W-:-:S03]  /*2200*/  ISETP.GT.U32.AND P3, PT, R20, R7, PT ;  /* 0x000000071400720c */ /* 0x000fc60003f64070 */
[----:B------:R-:W-:-:S04]  /*2210*/  IMAD.HI.U32 R6, R12, R59, RZ ;  /* 0x0000003b0c067227 */ /* 0x000fc800078e00ff */
[--C-:B------:R-:W-:Y:S02]  /*2220*/  @!P4 IMAD.IADD R8, R8, 0x1, -R20.reuse ;  /* 0x000000010808c824 */ /* 0x100fe400078e0a14 */
[C---:B------:R-:W-:Y:S01]  /*2230*/  IMAD R12, R20.reuse, R14, R15 ;  /* 0x0000000e140c7224 */ /* 0x040fe200078e020f */
[C---:B------:R-:W-:Y:S01]  /*2240*/  ISETP.GT.U32.AND P4, PT, R20.reuse, R11, PT ;  /* 0x0000000b1400720c */ /* 0x040fe20003f84070 */
[--C-:B------:R-:W-:Y:S01]  /*2250*/  @!P0 IMAD.IADD R9, R9, 0x1, -R20.reuse ;  /* 0x0000000109098824 */ /* 0x100fe200078e0a14 */
[----:B------:R-:W-:Y:S01]  /*2260*/  ISETP.GT.U32.AND P0, PT, R20, R8, PT ;  /* 0x000000081400720c */ /* 0x000fe20003f04070 */
[----:B------:R-:W-:Y:S01]  /*2270*/  @!P5 IMAD.IADD R10, R10, 0x1, -R20 ;  /* 0x000000010a0ad824 */ /* 0x000fe200078e0a14 */
[----:B------:R-:W-:Y:S01]  /*2280*/  ISETP.GT.U32.AND P5, PT, R20, R12, PT ;  /* 0x0000000c1400720c */ /* 0x000fe20003fa4070 */
[----:B------:R-:W-:Y:S02]  /*2290*/  IMAD.MOV R13, RZ, RZ, -R13 ;  /* 0x000000ffff0d7224 */ /* 0x000fe400078e0a0d */
[----:B------:R-:W-:-:S02]  /*22a0*/  IMAD.MOV R6, RZ, RZ, -R6 ;  /* 0x000000ffff067224 */ /* 0x000fc400078e0a06 */
[C---:B------:R-:W-:Y:S01]  /*22b0*/  IMAD R13, R20.reuse, R13, R61 ;  /* 0x0000000d140d7224 */ /* 0x040fe200078e023d */
[C---:B------:R-:W-:Y:S01]  /*22c0*/  ISETP.GT.U32.AND P6, PT, R20.reuse, R9, PT ;  /* 0x000000091400720c */ /* 0x040fe20003fc4070 */
[C---:B------:R-:W-:Y:S02]  /*22d0*/  IMAD R14, R20.reuse, R6, R59 ;  /* 0x00000006140e7224 */ /* 0x040fe400078e023b */
[--C-:B------:R-:W-:Y:S01]  /*22e0*/  @!P3 IMAD.IADD R7, R7, 0x1, -R20.reuse ;  /* 0x000000010707b824 */ /* 0x100fe200078e0a14 */
[----:B------:R-:W-:Y:S01]  /*22f0*/  ISETP.GT.U32.AND P3, PT, R20, R13, PT ;  /* 0x0000000d1400720c */ /* 0x000fe20003f64070 */
[--C-:B------:R-:W-:Y:S01]  /*2300*/  @!P0 IMAD.IADD R8, R8, 0x1, -R20.reuse ;  /* 0x0000000108088824 */ /* 0x100fe200078e0a14 */
[----:B------:R-:W-:Y:S01]  /*2310*/  ISETP.GT.U32.AND P0, PT, R20, R14, PT ;  /* 0x0000000e1400720c */ /* 0x000fe20003f04070 */
[--C-:B------:R-:W-:Y:S01]  /*2320*/  @!P4 IMAD.IADD R11, R11, 0x1, -R20.reuse ;  /* 0x000000010b0bc824 */ /* 0x100fe200078e0a14 */
[----:B------:R-:W-:Y:S01]  /*2330*/  ISETP.GE.AND P4, PT, R74, RZ, PT ;  /* 0x000000ff4a00720c */ /* 0x000fe20003f86270 */
[----:B------:R-:W-:Y:S01]  /*2340*/  @!P5 IMAD.IADD R12, R12, 0x1, -R20 ;  /* 0x000000010c0cd824 */ /* 0x000fe200078e0a14 */
[----:B------:R-:W-:-:S03]  /*2350*/  ISETP.GE.AND P5, PT, R62, RZ, PT ;  /* 0x000000ff3e00720c */ /* 0x000fc60003fa6270 */
[----:B------:R-:W-:Y:S01]  /*2360*/  @!P6 IMAD.IADD R9, R9, 0x1, -R20 ;  /* 0x000000010909e824 */ /* 0x000fe200078e0a14 */
[----:B------:R-:W-:-:S03]  /*2370*/  ISETP.GE.AND P6, PT, R3, RZ, PT ;  /* 0x000000ff0300720c */ /* 0x000fc60003fc6270 */
[--C-:B------:R-:W-:Y:S02]  /*2380*/  @!P3 IMAD.IADD R13, R13, 0x1, -R20.reuse ;  /* 0x000000010d0db824 */ /* 0x100fe400078e0a14 */
[----:B------:R-:W-:Y:S01]  /*2390*/  @!P0 IMAD.IADD R14, R14, 0x1, -R20 ;  /* 0x000000010e0e8824 */ /* 0x000fe200078e0a14 */
[C---:B------:R-:W-:Y:S01]  /*23a0*/  ISETP.GT.U32.AND P0, PT, R20.reuse, R11, PT ;  /* 0x0000000b1400720c */ /* 0x040fe20003f04070 */
[----:B------:R-:W-:Y:S01]  /*23b0*/  @!P4 IMAD.MOV R10, RZ, RZ, -R10 ;  /* 0x000000ffff0ac224 */ /* 0x000fe200078e0a0a */
[C---:B------:R-:W-:Y:S01]  /*23c0*/  ISETP.GT.U32.AND P4, PT, R20.reuse, R12, PT ;  /* 0x0000000c1400720c */ /* 0x040fe20003f84070 */
[----:B------:R-:W-:Y:S01]  /*23d0*/  @!P5 IMAD.MOV R8, RZ, RZ, -R8 ;  /* 0x000000ffff08d224 */ /* 0x000fe200078e0a08 */
[C---:B------:R-:W-:Y:S02]  /*23e0*/  ISETP.GT.U32.AND P5, PT, R20.reuse, R13, PT ;  /* 0x0000000d1400720c */ /* 0x040fe40003fa4070 */
[----:B------:R-:W-:Y:S01]  /*23f0*/  ISETP.GE.AND P3, PT, R63, RZ, PT ;  /* 0x000000ff3f00720c */ /* 0x000fe20003f66270 */
[----:B------:R-:W-:Y:S01]  /*2400*/  @!P6 IMAD.MOV R7, RZ, RZ, -R7 ;  /* 0x000000ffff07e224 */ /* 0x000fe200078e0a07 */
[----:B------:R-:W-:-:S05]  /*2410*/  ISETP.GT.U32.AND P6, PT, R20, R14, PT ;  /* 0x0000000e1400720c */ /* 0x000fca0003fc4070 */
[--C-:B------:R-:W-:Y:S01]  /*2420*/  @!P0 IMAD.IADD R11, R11, 0x1, -R20.reuse ;  /* 0x000000010b0b8824 */ /* 0x100fe200078e0a14 */
[----:B------:R-:W-:Y:S01]  /*2430*/  ISETP.GE.AND P0, PT, R75, RZ, PT ;  /* 0x000000ff4b00720c */ /* 0x000fe20003f06270 */
[--C-:B------:R-:W-:Y:S01]  /*2440*/  @!P4 IMAD.IADD R12, R12, 0x1, -R20.reuse ;  /* 0x000000010c0cc824 */ /* 0x100fe200078e0a14 */
[----:B------:R-:W-:Y:S01]  /*2450*/  ISETP.GE.AND P4, PT, R76, RZ, PT ;  /* 0x000000ff4c00720c */ /* 0x000fe20003f86270 */
[--C-:B------:R-:W-:Y:S01]  /*2460*/  @!P5 IMAD.IADD R13, R13, 0x1, -R20.reuse ;  /* 0x000000010d0dd824 */ /* 0x100fe200078e0a14 */
[----:B------:R-:W-:Y:S01]  /*2470*/  ISETP.GE.AND P5, PT, R77, RZ, PT ;  /* 0x000000ff4d00720c */ /* 0x000fe20003fa6270 */
[----:B------:R-:W-:Y:S01]  /*2480*/  @!P3 IMAD.MOV R9, RZ, RZ, -R9 ;  /* 0x000000ffff09b224 */ /* 0x000fe200078e0a09 */
[----:B------:R-:W-:Y:S01]  /*2490*/  ISETP.GE.AND P3, PT, R58, RZ, PT ;  /* 0x000000ff3a00720c */ /* 0x000fe20003f66270 */
[----:B------:R-:W-:Y:S01]  /*24a0*/  @!P6 IMAD.IADD R14, R14, 0x1, -R20 ;  /* 0x000000010e0ee824 */ /* 0x000fe200078e0a14 */
[----:B------:R-:W-:Y:S02]  /*24b0*/  LOP3.LUT R20, R34, 0x1f, RZ, 0xc0, !PT ;  /* 0x0000001f22147812 */ /* 0x000fe400078ec0ff */
[----:B------:R-:W-:-:S02]  /*24c0*/  ISETP.NE.AND P6, PT, R67, RZ, PT ;  /* 0x000000ff4300720c */ /* 0x000fc40003fc5270 */
[----:B------:R-:W-:Y:S01]  /*24d0*/  LOP3.LUT R6, RZ, R67, RZ, 0x33, !PT ;  /* 0x00000043ff067212 */ /* 0x000fe200078e33ff */
[----:B------:R-:W-:Y:S02]  /*24e0*/  IMAD R15, R20, R73, RZ ;  /* 0x00000049140f7224 */ /* 0x000fe400078e02ff */
[----:B------:R-:W-:Y:S01]  /*24f0*/  @!P0 IMAD.MOV R11, RZ, RZ, -R11 ;  /* 0x000000ffff0b8224 */ /* 0x000fe200078e0a0b */
[C---:B------:R-:W-:Y:S01]  /*2500*/  SEL R7, R6.reuse, R7, !P6 ;  /* 0x0000000706077207 */ /* 0x040fe20007000000 */
[----:B------:R-:W-:Y:S02]  /*2510*/  @!P4 IMAD.MOV R12, RZ, RZ, -R12 ;  /* 0x000000ffff0cc224 */ /* 0x000fe400078e0a0c */
[----:B------:R-:W-:Y:S02]  /*2520*/  @!P5 IMAD.MOV R13, RZ, RZ, -R13 ;  /* 0x000000ffff0dd224 */ /* 0x000fe400078e0a0d */
[----:B------:R-:W-:Y:S01]  /*2530*/  @!P3 IMAD.MOV R14, RZ, RZ, -R14 ;  /* 0x000000ffff0eb224 */ /* 0x000fe200078e0a0e */
[----:B------:R-:W-:Y:S01]  /*2540*/  LEA R88, P0, R15, UR18, 0x1 ;  /* 0x000000120f587c11 */ /* 0x000fe2000f8008ff */
[----:B------:R-:W-:Y:S01]  /*2550*/  IMAD R7, R7, UR4, RZ ;  /* 0x0000000407077c24 */ /* 0x000fe2000f8e02ff */
[----:B------:R-:W-:-:S02]  /*2560*/  SEL R10, R6, R10, !P6 ;  /* 0x0000000a060a7207 */ /* 0x000fc40007000000 */
[C---:B------:R-:W-:Y:S02]  /*2570*/  SEL R8, R6.reuse, R8, !P6 ;  /* 0x0000000806087207 */ /* 0x040fe40007000000 */
[C---:B------:R-:W-:Y:S02]  /*2580*/  SEL R9, R6.reuse, R9, !P6 ;  /* 0x0000000906097207 */ /* 0x040fe40007000000 */
[C---:B------:R-:W-:Y:S02]  /*2590*/  SEL R11, R6.reuse, R11, !P6 ;  /* 0x0000000b060b7207 */ /* 0x040fe40007000000 */
[C---:B------:R-:W-:Y:S02]  /*25a0*/  SEL R12, R6.reuse, R12, !P6 ;  /* 0x0000000c060c7207 */ /* 0x040fe40007000000 */
[----:B------:R-:W-:Y:S01]  /*25b0*/  SEL R13, R6, R13, !P6 ;  /* 0x0000000d060d7207 */ /* 0x000fe20007000000 */
[----:B------:R-:W-:Y:S01]  /*25c0*/  VIADD R3, R4, 0x1f ;  /* 0x0000001f04037836 */ /* 0x000fe20000000000 */
[----:B------:R-:W-:Y:S01]  /*25d0*/  SEL R6, R6, R14, !P6 ;  /* 0x0000000e06067207 */ /* 0x000fe20007000000 */
[----:B------:R-:W-:Y:S01]  /*25e0*/  IMAD R8, R8, UR4, RZ ;  /* 0x0000000408087c24 */ /* 0x000fe2000f8e02ff */
[----:B------:R-:W-:Y:S01]  /*25f0*/  LEA.HI.X.SX32 R15, R15, UR19, 0x1, P0 ;  /* 0x000000130f0f7c11 */ /* 0x000fe200080f0eff */
[----:B------:R-:W-:Y:S01]  /*2600*/  IMAD R9, R9, UR4, RZ ;  /* 0x0000000409097c24 */ /* 0x000fe2000f8e02ff */
[----:B------:R-:W-:Y:S01]  /*2610*/  LEA R102, P0, R7, R88, 0x1 ;  /* 0x0000005807667211 */ /* 0x000fe200078008ff */
[----:B------:R-:W-:Y:S01]  /*2620*/  IMAD R10, R10, UR4, RZ ;  /* 0x000000040a0a7c24 */ /* 0x000fe2000f8e02ff */
[----:B------:R-:W-:Y:S01]  /*2630*/  ISETP.GT.AND P3, PT, R3, 0x1f, PT ;  /* 0x0000001f0300780c */ /* 0x000fe20003f64270 */
[----:B------:R-:W-:-:S02]  /*2640*/  IMAD R11, R11, UR4, RZ ;  /* 0x000000040b0b7c24 */ /* 0x000fc4000f8e02ff */
[----:B------:R-:W-:Y:S02]  /*2650*/  IMAD R12, R12, UR4, RZ ;  /* 0x000000040c0c7c24 */ /* 0x000fe4000f8e02ff */
[----:B------:R-:W-:Y:S02]  /*2660*/  IMAD R13, R13, UR4, RZ ;  /* 0x000000040d0d7c24 */ /* 0x000fe4000f8e02ff */
[----:B------:R-:W-:Y:S01]  /*2670*/  IMAD R6, R6, UR4, RZ ;  /* 0x0000000406067c24 */ /* 0x000fe2000f8e02ff */
[----:B------:R-:W-:-:S04]  /*2680*/  @!UP0 UIADD3 UR4, UPT, UPT, -UR7, 0x100000, URZ ;  /* 0x0010000007048890 */ /* 0x000fc8000fffe1ff */
[----:B------:R-:W-:Y:S02]  /*2690*/  @!UP0 USHF.L.U32 UR5, UR4, 0xb, URZ ;  /* 0x0000000b04058899 */ /* 0x000fe400080006ff */
[----:B------:R-:W-:Y:S01]  /*26a0*/  @!UP0 USHF.L.U32 UR4, UR4, 0x1, URZ ;  /* 0x0000000104048899 */ /* 0x000fe200080006ff */
[-C--:B------:R-:W-:Y:S01]  /*26b0*/  LEA.HI.X.SX32 R103, R7, R15.reuse, 0x1, P0 ;  /* 0x0000000f07677211 */ /* 0x080fe200000f0eff */
[----:B------:R-:W-:Y:S01]  /*26c0*/  UIADD3 UR12, UPT, UPT, UR8, 0x80, URZ ;  /* 0x00000080080c7890 */ /* 0x000fe2000fffe0ff */
[-C--:B------:R-:W-:Y:S02]  /*26d0*/  LEA R100, P0, R8, R88.reuse, 0x1 ;  /* 0x0000005808647211 */ /* 0x080fe400078008ff */
[CC--:B------:R-:W-:Y:S02]  /*26e0*/  LEA R98, P4, R9.reuse, R88.reuse, 0x1 ;  /* 0x0000005809627211 */ /* 0x0c0fe400078808ff */
[----:B------:R-:W-:Y:S01]  /*26f0*/  LEA R96, P6, R10, R88, 0x1 ;  /* 0x000000580a607211 */ /* 0x000fe200078c08ff */
[----:B------:R-:W-:Y:S01]  /*2700*/  VOTEU.ALL UP0, P2 ;  /* 0x0000000000ff7886 */ /* 0x000fe20001000000 */
[-C--:B------:R-:W-:Y:S01]  /*2710*/  LEA.HI.X.SX32 R101, R8, R15.reuse, 0x1, P0 ;  /* 0x0000000f08657211 */ /* 0x080fe200000f0eff */
[----:B------:R-:W-:Y:S01]  /*2720*/  UIADD3 UR6, UPT, UPT, UR6, UR12, URZ ;  /* 0x0000000c06067290 */ /* 0x000fe2000fffe0ff */
[----:B------:R-:W-:-:S02]  /*2730*/  LEA.HI.X.SX32 R99, R9, R15, 0x1, P4 ;  /* 0x0000000f09637211 */ /* 0x000fc400020f0eff */
[-C--:B------:R-:W-:Y:S01]  /*2740*/  LEA R94, P5, R11, R88.reuse, 0x1 ;  /* 0x000000580b5e7211 */ /* 0x080fe200078a08ff */
[----:B------:R0:W1:Y:S01]  /*2750*/  @!UP0 SYNCS.EXCH.64 URZ, [UR9+0x2008], UR4 ;  /* 0x0020080409ff85b2 */ /* 0x0000620008000100 */
[-C--:B------:R-:W-:Y:S02]  /*2760*/  LEA R92, P0, R12, R88.reuse, 0x1 ;  /* 0x000000580c5c7211 */ /* 0x080fe400078008ff */
[-C--:B------:R-:W-:Y:S02]  /*2770*/  LEA R90, P4, R13, R88.reuse, 0x1 ;  /* 0x000000580d5a7211 */ /* 0x080fe400078808ff */
[-C--:B------:R-:W-:Y:S02]  /*2780*/  LEA.HI.X.SX32 R97, R10, R15.reuse, 0x1, P6 ;  /* 0x0000000f0a617211 */ /* 0x080fe400030f0eff */
[----:B------:R-:W-:Y:S01]  /*2790*/  LEA R88, P6, R6, R88, 0x1 ;  /* 0x0000005806587211 */ /* 0x000fe200078c08ff */
[----:B------:R-:W-:Y:S01]  /*27a0*/  ULEA UR13, UR13, UR6, 0x2 ;  /* 0x000000060d0d7291 */ /* 0x000fe2000f8e10ff */
[----:B------:R-:W-:-:S02]  /*27b0*/  LEA.HI.X.SX32 R95, R11, R15, 0x1, P5 ;  /* 0x0000000f0b5f7211 */ /* 0x000fc400028f0eff */
[----:B------:R-:W-:Y:S02]  /*27c0*/  ISETP.LT.AND P5, PT, R20, R4, P3 ;  /* 0x000000041400720c */ /* 0x000fe40001fa1270 */
[-C--:B------:R-:W-:Y:S02]  /*27d0*/  LEA.HI.X.SX32 R93, R12, R15.reuse, 0x1, P0 ;  /* 0x0000000f0c5d7211 */ /* 0x080fe400000f0eff */
[-C--:B------:R-:W-:Y:S02]  /*27e0*/  LEA.HI.X.SX32 R89, R6, R15.reuse, 0x1, P6 ;  /* 0x0000000f06597211 */ /* 0x080fe400030f0eff */
[----:B------:R-:W-:Y:S02]  /*27f0*/  LEA.HI.X.SX32 R91, R13, R15, 0x1, P4 ;  /* 0x0000000f0d5b7211 */ /* 0x000fe400020f0eff */
[----:B---3--:R-:W-:Y:S02]  /*2800*/  PRMT R12, R19, 0x5410, R40 ;  /* 0x00005410130c7816 */ /* 0x008fe40000000028 */
[----:B----4-:R-:W-:-:S02]  /*2810*/  PRMT R6, R18, 0x5410, R45 ;  /* 0x0000541012067816 */ /* 0x010fc4000000002d */
[----:B--2---:R-:W-:Y:S02]  /*2820*/  PRMT R11, R55, 0x5410, R16 ;  /* 0x00005410370b7816 */ /* 0x004fe40000000010 */
[----:B-----5:R-:W-:Y:S02]  /*2830*/  PRMT R4, R64, 0x5410, R17 ;  /* 0x0000541040047816 */ /* 0x020fe40000000011 */
[----:B------:R-:W-:Y:S02]  /*2840*/  PRMT R8, R39, 0x5410, R42 ;  /* 0x0000541027087816 */ /* 0x000fe4000000002a */
[----:B------:R-:W-:Y:S02]  /*2850*/  PRMT R13, R41, 0x5410, R44 ;  /* 0x00005410290d7816 */ /* 0x000fe4000000002c */
[----:B------:R-:W-:Y:S02]  /*2860*/  PRMT R14, R46, 0x5410, R47 ;  /* 0x000054102e0e7816 */ /* 0x000fe4000000002f */
[----:B------:R-:W-:-:S02]  /*2870*/  PRMT R9, R43, 0x5410, R48 ;  /* 0x000054102b097816 */ /* 0x000fc40000000030 */
[----:B------:R-:W-:Y:S02]  /*2880*/  PRMT R15, R49, 0x5410, R50 ;  /* 0x00005410310f7816 */ /* 0x000fe40000000032 */
[----:B------:R-:W-:Y:S02]  /*2890*/  PRMT R5, R5, 0x5410, R52 ;  /* 0x0000541005057816 */ /* 0x000fe40000000034 */
[----:B------:R-:W-:Y:S02]  /*28a0*/  PRMT R7, R53, 0x5410, R56 ;  /* 0x0000541035077816 */ /* 0x000fe40000000038 */
[----:B------:R-:W-:Y:S02]  /*28b0*/  PRMT R10, R54, 0x5410, R57 ;  /* 0x00005410360a7816 */ /* 0x000fe40000000039 */
[----:B------:R-:W-:Y:S02]  /*28c0*/  PRMT R16, R51, 0x5410, R66 ;  /* 0x0000541033107816 */ /* 0x000fe40000000042 */
[----:B------:R-:W-:-:S02]  /*28d0*/  PRMT R17, R65, 0x5410, R70 ;  /* 0x0000541041117816 */ /* 0x000fc40000000046 */
[----:B------:R-:W-:Y:S02]  /*28e0*/  PRMT R18, R68, 0x5410, R69 ;  /* 0x0000541044127816 */ /* 0x000fe40000000045 */
[----:B------:R-:W-:Y:S01]  /*28f0*/  PRMT R19, R71, 0x5410, R60 ;  /* 0x0000541047137816 */ /* 0x000fe2000000003c */
[----:B01----:R-:W-:Y:S06]  /*2900*/  @!P3 BRA `(.L_x_6) ;  /* 0x000000000004b947 */ /* 0x003fec0003800000 */
[----:B------:R0:W-:Y:S02]  /*2910*/  STTM.x16 tmem[UR13], R4 ;  /* 0x00000004000079ed */ /* 0x0001e4000824000d */
.L_x_6:
[----:B------:R-:W1:Y:S01]  /*2920*/  FENCE.VIEW.ASYNC.T ;  /* 0x00000000000073c6 */ /* 0x000e620000000200 */
[----:B0-----:R-:W-:Y:S01]  /*2930*/  PRMT R4, RZ, 0x7610, R4 ;  /* 0x00007610ff047816 */ /* 0x001fe20000000004 */
[----:B-1----:R-:W-:Y:S01]  /*2940*/  BAR.SYNC.DEFER_BLOCKING 0x0 ;  /* 0x0000000000007b1d */ /* 0x002fe20000010000 */
[----:B------:R-:W-:Y:S02]  /*2950*/  PRMT R6, RZ, 0x7610, R6 ;  /* 0x00007610ff067816 */ /* 0x000fe40000000006 */
[----:B------:R-:W-:Y:S02]  /*2960*/  PRMT R8, RZ, 0x7610, R8 ;  /* 0x00007610ff087816 */ /* 0x000fe40000000008 */
[----:B------:R-:W-:Y:S01]  /*2970*/  PRMT R10, RZ, 0x7610, R10 ;  /* 0x00007610ff0a7816 */ /* 0x000fe2000000000a */
[----:B------:R-:W0:Y:S01]  /*2980*/  LDCU UR4, c[0x0][0x3a0] ;  /* 0x00007400ff0477ac */ /* 0x000e220008000800 */
[----:B------:R-:W-:Y:S02]  /*2990*/  PRMT R12, RZ, 0x7610, R12 ;  /* 0x00007610ff0c7816 */ /* 0x000fe4000000000c */
[----:B------:R-:W-:-:S02]  /*29a0*/  PRMT R14, RZ, 0x7610, R14 ;  /* 0x00007610ff0e7816 */ /* 0x000fc4000000000e */
[----:B------:R-:W-:Y:S02]  /*29b0*/  PRMT R16, RZ, 0x7610, R16 ;  /* 0x00007610ff107816 */ /* 0x000fe40000000010 */
[----:B------:R-:W-:Y:S01]  /*29c0*/  PRMT R18, RZ, 0x7610, R18 ;  /* 0x00007610ff127816 */ /* 0x000fe20000000012 */
[----:B------:R-:W2:Y:S04]  /*29d0*/  @P5 LDG.E.U16 R4, desc[UR20][R102.64] ;  /* 0x0000001466045981 */ /* 0x000ea8000c1e1500 */
[----:B------:R-:W3:Y:S04]  /*29e0*/  @P5 LDG.E.U16 R6, desc[UR20][R100.64] ;  /* 0x0000001464065981 */ /* 0x000ee8000c1e1500 */
[----:B------:R-:W4:Y:S04]  /*29f0*/  @P5 LDG.E.U16 R8, desc[UR20][R98.64] ;  /* 0x0000001462085981 */ /* 0x000f28000c1e1500 */
[----:B------:R-:W5:Y:S04]  /*2a00*/  @P5 LDG.E.U16 R10, desc[UR20][R96.64] ;  /* 0x00000014600a5981 */ /* 0x000f68000c1e1500 */
[----:B------:R-:W5:Y:S04]  /*2a10*/  @P5 LDG.E.U16 R12, desc[UR20][R94.64] ;  /* 0x000000145e0c5981 */ /* 0x000f68000c1e1500 */
[----:B------:R-:W5:Y:S04]  /*2a20*/  @P5 LDG.E.U16 R14, desc[UR20][R92.64] ;  /* 0x000000145c0e5981 */ /* 0x000f68000c1e1500 */
[----:B------:R-:W5:Y:S04]  /*2a30*/  @P5 LDG.E.U16 R16, desc[UR20][R90.64] ;  /* 0x000000145a105981 */ /* 0x000f68000c1e1500 */
[----:B------:R-:W5:Y:S01]  /*2a40*/  @P5 LDG.E.U16 R18, desc[UR20][R88.64] ;  /* 0x0000001458125981 */ /* 0x000f62000c1e1500 */
[----:B------:R-:W-:Y:S01]  /*2a50*/  SHF.R.S32.HI R40, RZ, 0x1f, R37 ;  /* 0x0000001fff287819 */ /* 0x000fe20000011425 */
[----:B------:R-:W-:Y:S01]  /*2a60*/  IMAD.SHL.U32 R75, R38, 0x2, RZ ;  /* 0x00000002264b7824 */ /* 0x000fe200078e00ff */
[----:B------:R-:W-:Y:S01]  /*2a70*/  SHF.R.U32.HI R34, RZ, 0x2, R34 ;  /* 0x00000002ff227819 */ /* 0x000fe20000011622 */
[C---:B------:R-:W-:Y:S01]  /*2a80*/  IMAD.SHL.U32 R77, R72.reuse, 0x20, RZ ;  /* 0x00000020484d7824 */ /* 0x040fe200078e00ff */
[----:B------:R-:W-:Y:S01]  /*2a90*/  SHF.L.U64.HI R37, R37, 0x1, R40 ;  /* 0x0000000125257819 */ /* 0x000fe20000010228 */
[----:B0-----:R-:W-:Y:S01]  /*2aa0*/  UIADD3 UR5, UPT, UPT, UR4, 0x1f, URZ ;  /* 0x0000001f04057890 */ /* 0x001fe2000fffe0ff */
[----:B------:R-:W-:Y:S01]  /*2ab0*/  LOP3.LUT R75, R75, 0x30, R34, 0x78, !PT ;  /* 0x000000304b4b7812 */ /* 0x000fe200078e7822 */
[----:B------:R-:W-:Y:S01]  /*2ac0*/  IMAD R71, R72, 0xf, RZ ;  /* 0x0000000f48477824 */ /* 0x000fe200078e02ff */
[----:B------:R-:W-:Y:S01]  /*2ad0*/  SHF.R.S32.HI R5, RZ, 0x1f, R72 ;  /* 0x0000001fff057819 */ /* 0x000fe20000011448 */
[----:B------:R-:W-:Y:S01]  /*2ae0*/  IMAD.WIDE R36, R77, 0x2, R36 ;  /* 0x000000024d247825 */ /* 0x000fe200078e0224 */
[----:B------:R-:W-:Y:S01]  /*2af0*/  USHF.R.S32.HI UR4, URZ, 0x1f, UR5 ;  /* 0x0000001fff047899 */ /* 0x000fe20008011405 */
[----:B------:R-:W-:-:S02]  /*2b00*/  SHF.R.S32.HI R110, RZ, 0x1f, R33 ;  /* 0x0000001fff6e7819 */ /* 0x000fc40000011421 */
[----:B------:R-:W-:Y:S01]  /*2b10*/  IMAD.SHL.U32 R69, R72, 0x10, RZ ;  /* 0x0000001048457824 */ /* 0x000fe200078e00ff */
[----:B------:R-:W-:Y:S01]  /*2b20*/  IADD3 R36, P0, PT, R36, UR16, RZ ;  /* 0x0000001024247c10 */ /* 0x000fe2000ff1e0ff */
[----:B------:R-:W-:Y:S01]  /*2b30*/  ULEA.HI UR4, UR4, UR5, URZ, 0x5 ;  /* 0x0000000504047291 */ /* 0x000fe2000f8f28ff */
[C---:B------:R-:W-:Y:S01]  /*2b40*/  IMAD R67, R72.reuse, 0x11, RZ ;  /* 0x0000001148437824 */ /* 0x040fe200078e02ff */
[C---:B------:R-:W-:Y:S01]  /*2b50*/  SHF.L.U64.HI R112, R72.reuse, 0x1, R5 ;  /* 0x0000000148707819 */ /* 0x040fe20000010205 */
[C---:B------:R-:W-:Y:S01]  /*2b60*/  IMAD R65, R72.reuse, 0x12, RZ ;  /* 0x0000001248417824 */ /* 0x040fe200078e02ff */
[----:B------:R-:W-:Y:S01]  /*2b70*/  IADD3.X R37, PT, PT, R37, UR17, RZ, P0, !PT ;  /* 0x0000001125257c10 */ /* 0x000fe200087fe4ff */
[----:B------:R-:W-:Y:S01]  /*2b80*/  USHF.R.S32.HI UR4, URZ, 0x5, UR4 ;  /* 0x00000005ff047899 */ /* 0x000fe20008011404 */
[----:B------:R-:W-:Y:S01]  /*2b90*/  ISETP.NE.U32.AND P0, PT, RZ, UR14, PT ;  /* 0x0000000eff007c0c */ /* 0x000fe2000bf05070 */
[C---:B------:R-:W-:Y:S01]  /*2ba0*/  IMAD R63, R72.reuse, 0x13, RZ ;  /* 0x00000013483f7824 */ /* 0x040fe200078e02ff */
[----:B------:R-:W-:Y:S01]  /*2bb0*/  SHF.R.S32.HI R108, RZ, 0x1f, R25 ;  /* 0x0000001fff6c7819 */ /* 0x000fe20000011419 */
[----:B------:R-:W-:Y:S01]  /*2bc0*/  UISETP.LT.AND UP0, UPT, UR4, 0x1, UPT ;  /* 0x000000010400788c */ /* 0x000fe2000bf01270 */
[----:B------:R-:W-:Y:S01]  /*2bd0*/  ISETP.LT.OR P3, PT, R3, 0x20, P0 ;  /* 0x000000200300780c */ /* 0x000fe20000761670 */
[C---:B------:R-:W-:Y:S01]  /*2be0*/  IMAD R61, R72.reuse, 0x14, RZ ;  /* 0x00000014483d7824 */ /* 0x040fe200078e02ff */
[----:B------:R-:W-:Y:S01]  /*2bf0*/  SHF.R.S32.HI R5, RZ, 0x1f, R32 ;  /* 0x0000001fff057819 */ /* 0x000fe20000011420 */
[----:B------:R-:W-:Y:S01]  /*2c00*/  USEL UR4, UR4, 0x1, !UP0 ;  /* 0x0000000104047887 */ /* 0x000fe2000c000000 */
[C---:B------:R-:W-:Y:S01]  /*2c10*/  IMAD R59, R72.reuse, 0x15, RZ ;  /* 0x00000015483b7824 */ /* 0x040fe200078e02ff */
[----:B------:R-:W-:Y:S01]  /*2c20*/  SHF.R.S32.HI R7, RZ, 0x1f, R28 ;  /* 0x0000001fff077819 */ /* 0x000fe2000001141c */
[C---:B------:R-:W-:Y:S01]  /*2c30*/  IMAD R57, R72.reuse, 0x16, RZ ;  /* 0x0000001648397824 */ /* 0x040fe200078e02ff */
[----:B------:R-:W-:Y:S01]  /*2c40*/  UIADD3 UR18, UPT, UPT, UR4, -0x1, URZ ;  /* 0xffffffff04127890 */ /* 0x000fe2000fffe0ff */
[C---:B------:R-:W-:Y:S01]  /*2c50*/  IMAD R55, R72.reuse, 0x17, RZ ;  /* 0x0000001748377824 */ /* 0x040fe200078e02ff */
[----:B------:R-:W-:Y:S01]  /*2c60*/  SHF.R.S32.HI R9, RZ, 0x1f, R26 ;  /* 0x0000001fff097819 */ /* 0x000fe2000001141a */
[C---:B------:R-:W-:Y:S01]  /*2c70*/  IMAD R53, R72.reuse, 0x18, RZ ;  /* 0x0000001848357824 */ /* 0x040fe200078e02ff */
[----:B------:R-:W-:Y:S01]  /*2c80*/  UISETP.NE.U32.AND UP0, UPT, UR18, URZ, UPT ;  /* 0x000000ff1200728c */ /* 0x000fe2000bf05070 */
[C---:B------:R-:W-:Y:S01]  /*2c90*/  IMAD R51, R72.reuse, 0x19, RZ ;  /* 0x0000001948337824 */ /* 0x040fe200078e02ff */
[----:B------:R-:W-:Y:S01]  /*2ca0*/  SHF.R.S32.HI R11, RZ, 0x1f, R22 ;  /* 0x0000001fff0b7819 */ /* 0x000fe20000011416 */
        /* <DEDUP_REMOVED lines=10> */
[----:B------:R-:W-:Y:S01]  /*2d50*/  IMAD R39, R72, 0x1f, RZ ;  /* 0x0000001f48277824 */ /* 0x000fe200078e02ff */
[----:B------:R-:W-:Y:S01]  /*2d60*/  SHF.R.S32.HI R72, RZ, 0x1f, R21 ;  /* 0x0000001fff487819 */ /* 0x000fe20000011415 */
[----:B------:R-:W-:Y:S01]  /*2d70*/  IMAD.SHL.U32 R73, R73, 0x20, RZ ;  /* 0x0000002049497824 */ /* 0x000fe200078e00ff */
[----:B------:R-:W-:-:S02]  /*2d80*/  SHF.R.S32.HI R70, RZ, 0x1f, R23 ;  /* 0x0000001fff467819 */ /* 0x000fc40000011417 */
[----:B------:R-:W-:Y:S02]  /*2d90*/  SHF.R.S32.HI R68, RZ, 0x1f, R71 ;  /* 0x0000001fff447819 */ /* 0x000fe40000011447 */
[----:B------:R-:W-:Y:S02]  /*2da0*/  SHF.R.S32.HI R66, RZ, 0x1f, R69 ;  /* 0x0000001fff427819 */ /* 0x000fe40000011445 */
[----:B------:R-:W-:Y:S02]  /*2db0*/  SHF.R.S32.HI R64, RZ, 0x1f, R67 ;  /* 0x0000001fff407819 */ /* 0x000fe40000011443 */
[----:B------:R-:W-:Y:S02]  /*2dc0*/  SHF.R.S32.HI R62, RZ, 0x1f, R65 ;  /* 0x0000001fff3e7819 */ /* 0x000fe40000011441 */
[----:B------:R-:W-:Y:S02]  /*2dd0*/  SHF.R.S32.HI R60, RZ, 0x1f, R63 ;  /* 0x0000001fff3c7819 */ /* 0x000fe4000001143f */
        /* <DEDUP_REMOVED lines=9> */
[----:B------:R-:W-:Y:S01]  /*2e70*/  SHF.R.S32.HI R40, RZ, 0x1f, R43 ;  /* 0x0000001fff287819 */ /* 0x000fe2000001142b */
[----:B--2---:R0:W-:Y:S04]  /*2e80*/  STS.U16 [R75+UR9], R4 ;  /* 0x000000044b007988 */ /* 0x0041e80008000409 */
[----:B---3--:R0:W-:Y:S04]  /*2e90*/  STS.U16 [R75+UR9+0x200], R6 ;  /* 0x000200064b007988 */ /* 0x0081e80008000409 */
[----:B----4-:R0:W-:Y:S04]  /*2ea0*/  STS.U16 [R75+UR9+0x400], R8 ;  /* 0x000400084b007988 */ /* 0x0101e80008000409 */
[----:B-----5:R0:W-:Y:S04]  /*2eb0*/  STS.U16 [R75+UR9+0x600], R10 ;  /* 0x0006000a4b007988 */ /* 0x0201e80008000409 */
[----:B------:R0:W-:Y:S04]  /*2ec0*/  STS.U16 [R75+UR9+0x800], R12 ;  /* 0x0008000c4b007988 */ /* 0x0001e80008000409 */
[----:B------:R0:W-:Y:S04]  /*2ed0*/  STS.U16 [R75+UR9+0xa00], R14 ;  /* 0x000a000e4b007988 */ /* 0x0001e80008000409 */
[----:B------:R0:W-:Y:S04]  /*2ee0*/  STS.U16 [R75+UR9+0xc00], R16 ;  /* 0x000c00104b007988 */ /* 0x0001e80008000409 */
[----:B------:R0:W-:Y:S01]  /*2ef0*/  STS.U16 [R75+UR9+0xe00], R18 ;  /* 0x000e00124b007988 */ /* 0x0001e20008000409 */
[----:B------:R1:W-:Y:S06]  /*2f00*/  MEMBAR.ALL.CTA ;  /* 0x0000000000007992 */ /* 0x0003ec0000008000 */
[----:B-1----:R-:W1:Y:S02]  /*2f10*/  FENCE.VIEW.ASYNC.S ;  /* 0x00000000000073c6 */ /* 0x002e640000000000 */
[----:B-1----:R-:W-:Y:S06]  /*2f20*/  BAR.SYNC.DEFER_BLOCKING 0x0 ;  /* 0x0000000000007b1d */ /* 0x002fec0000010000 */
[----:B------:R-:W-:Y:S05]  /*2f30*/  @P3 BRA `(.L_x_7) ;  /* 0x0000000000743947 */ /* 0x000fea0003800000 */
[----:B------:R-:W-:Y:S01]  /*2f40*/  USHF.R.U32.HI UR6, URZ, 0x4, UR9 ;  /* 0x00000004ff067899 */ /* 0x000fe20008011609 */
[----:B------:R-:W-:Y:S01]  /*2f50*/  UMOV UR14, 0xfffffffe ;  /* 0xfffffffe000e7882 */ /* 0x000fe20000000000 */
[----:B------:R-:W-:Y:S02]  /*2f60*/  UMOV UR15, 0x7fffbfdf ;  /* 0x7fffbfdf000f7882 */ /* 0x000fe40000000000 */
[----:B------:R-:W-:Y:S01]  /*2f70*/  USGXT.U32 UR6, UR6, 0xe ;  /* 0x0000000e0606789a */ /* 0x000fe20008000000 */
[----:B------:R-:W-:Y:S01]  /*2f80*/  UMOV UR7, URZ ;  /* 0x000000ff00077c82 */ /* 0x000fe20008000000 */
[----:B------:R-:W-:Y:S02]  /*2f90*/  UIADD3 UR16, UPT, UPT, UR8, 0x88, URZ ;  /* 0x0000008808107890 */ /* 0x000fe4000fffe0ff */
[----:B------:R-:W-:Y:S02]  /*2fa0*/  UIADD3.64 UR14, UPT, UPT, UR6, -UR14, URZ ;  /* 0x8000000e060e7297 */ /* 0x000fe4000fffe0ff */
[----:B------:R-:W-:-:S02]  /*2fb0*/  UIADD3 UR17, UPT, UPT, UR8, 0x40, URZ ;  /* 0x0000004008117890 */ /* 0x000fc4000fffe0ff */
[----:B------:R-:W-:Y:S02]  /*2fc0*/  UIADD3 UR19, UPT, UPT, UR8, 0x90, URZ ;  /* 0x0000009008137890 */ /* 0x000fe4000fffe0ff */
[----:B------:R-:W-:Y:S02]  /*2fd0*/  UIADD3 UR23, UPT, UPT, UR8, 0x40, URZ ;  /* 0x0000004008177890 */ /* 0x000fe4000fffe0ff */
[----:B------:R-:W-:Y:S01]  /*2fe0*/  UIADD3 UR22, UPT, UPT, UR8, 0x98, URZ ;  /* 0x0000009808167890 */ /* 0x000fe2000fffe0ff */
[----:B------:R-:W-:Y:S01]  /*2ff0*/  UMOV UR24, 0x0 ;  /* 0x0000000000187882 */ /* 0x000fe20000000000 */
[----:B------:R-:W-:Y:S01]  /*3000*/  UMOV UR25, 0x8100490 ;  /* 0x0810049000197882 */ /* 0x000fe20000000000 */
[----:B------:R-:W-:Y:S01]  /*3010*/  UMOV UR7, 0x80004020 ;  /* 0x8000402000077882 */ /* 0x000fe20000000000 */
[----:B------:R-:W-:Y:S01]  /*3020*/  UMOV UR26, 0x0 ;  /* 0x00000000001a7882 */ /* 0x000fe20000000000 */
[----:B------:R-:W-:Y:S01]  /*3030*/  UMOV UR27, 0x8100490 ;  /* 0x08100490001b7882 */ /* 0x000fe20000000000 */
[----:B------:R-:W-:Y:S01]  /*3040*/  UMOV UR28, 0x0 ;  /* 0x00000000001c7882 */ /* 0x000fe20000000000 */
[----:B------:R-:W-:Y:S01]  /*3050*/  UMOV UR29, 0x8100490 ;  /* 0x08100490001d7882 */ /* 0x000fe20000000000 */
[----:B------:R-:W-:Y:S01]  /*3060*/  UMOV UR4, UR11 ;  /* 0x0000000b00047c82 */ /* 0x000fe20008000000 */
[----:B------:R-:W-:Y:S01]  /*3070*/  UMOV UR5, URZ ;  /* 0x000000ff00057c82 */ /* 0x000fe20008000000 */
[----:B------:R1:W-:Y:S01]  /*3080*/  UTCHMMA tmem[UR12], gdesc[UR6], tmem[UR8], tmem[UR24], idesc[UR25], !UPT ;  /* 0x00ff18060c0079ea */ /* 0x0003e2000f800008 */
[----:B------:R-:W-:Y:S01]  /*3090*/  UMOV UR30, 0x0 ;  /* 0x00000000001e7882 */ /* 0x000fe20000000000 */
[----:B------:R-:W-:Y:S01]  /*30a0*/  UMOV UR31, 0x8100490 ;  /* 0x08100490001f7882 */ /* 0x000fe20000000000 */
[----:B------:R1:W-:Y:S01]  /*30b0*/  UTCHMMA tmem[UR16], gdesc[UR14], tmem[UR8], tmem[UR26], idesc[UR27], UPT ;  /* 0x00ff1a0e100079ea */ /* 0x0003e2000b800008 */
[----:B------:R-:W-:Y:S01]  /*30c0*/  UMOV UR4, UR4 ;  /* 0x0000000400047c82 */ /* 0x000fe20008000000 */
[----:B------:R1:W-:Y:S01]  /*30d0*/  UTCHMMA tmem[UR19], gdesc[UR6], tmem[UR17], tmem[UR28], idesc[UR29], !UPT ;  /* 0x00ff1c06130079ea */ /* 0x0003e2000f800011 */
[----:B------:R1:W-:Y:S01]  /*30e0*/  UTCHMMA tmem[UR22], gdesc[UR14], tmem[UR23], tmem[UR30], idesc[UR31], UPT ;  /* 0x00ff1e0e160079ea */ /* 0x0003e2000b800017 */
[----:B------:R1:W-:Y:S01]  /*30f0*/  UTCBAR [UR4], URZ ;  /* 0x000000ff040073e9 */ /* 0x0003e200080000ff */
[----:B------:R-:W-:Y:S01]  /*3100*/  NOP ;  /* 0x0000000000007918 */ /* 0x000fe20000000000 */
.L_x_7:
[----:B------:R-:W-:Y:S01]  /*3110*/  SHF.R.S32.HI R38, RZ, 0x1f, R41 ;  /* 0x0000001fff267819 */ /* 0x000fe20000011429 */
[----:B-1----:R-:W-:Y:S01]  /*3120*/  UMOV UR4, URZ ;  /* 0x000000ff00047c82 */ /* 0x002fe20008000000 */
[----:B------:R-:W-:Y:S01]  /*3130*/  SHF.R.S32.HI R34, RZ, 0x1f, R39 ;  /* 0x0000001fff227819 */ /* 0x000fe20000011427 */
[----:B------:R-:W-:Y:S06]  /*3140*/  BRA.U !UP0, `(.L_x_8) ;  /* 0x0000001108a47547 */ /* 0x000fec000b800000 */
[----:B------:R-:W-:Y:S01]  /*3150*/  UIADD3 UR5, UPT, UPT, UR9, 0x1000, URZ ;  /* 0x0000100009057890 */ /* 0x000fe2000fffe0ff */
[----:B------:R-:W-:Y:S01]  /*3160*/  SHF.L.U64.HI R110, R33, 0x1, R110 ;  /* 0x00000001216e7819 */ /* 0x000fe2000001026e */
[----:B------:R-:W-:Y:S01]  /*3170*/  UMOV UR16, 0xfffffffe ;  /* 0xfffffffe00107882 */ /* 0x000fe20000000000 */
[----:B------:R-:W-:Y:S01]  /*3180*/  SHF.L.U64.HI R108, R25, 0x1, R108 ;  /* 0x00000001196c7819 */ /* 0x000fe2000001026c */
[----:B------:R-:W-:Y:S01]  /*3190*/  USHF.R.U32.HI UR5, URZ, 0x4, UR5 ;  /* 0x00000004ff057899 */ /* 0x000fe20008011605 */
[----:B------:R-:W-:Y:S01]  /*31a0*/  SHF.L.U64.HI R106, R32, 0x1, R5 ;  /* 0x00000001206a7819 */ /* 0x000fe20000010205 */
[----:B------:R-:W-:Y:S01]  /*31b0*/  UMOV UR17, 0x7fffbfdf ;  /* 0x7fffbfdf00117882 */ /* 0x000fe20000000000 */
[----:B------:R-:W-:Y:S01]  /*31c0*/  SHF.L.U64.HI R104, R28, 0x1, R7 ;  /* 0x000000011c687819 */ /* 0x000fe20000010207 */
[----:B------:R-:W-:Y:S01]  /*31d0*/  USGXT.U32 UR6, UR5, 0xe ;  /* 0x0000000e0506789a */ /* 0x000fe20008000000 */
[----:B------:R-:W-:Y:S01]  /*31e0*/  SHF.L.U64.HI R86, R26, 0x1, R9 ;  /* 0x000000011a567819 */ /* 0x000fe20000010209 */
[----:B------:R-:W-:Y:S01]  /*31f0*/  UMOV UR7, URZ ;  /* 0x000000ff00077c82 */ /* 0x000fe20008000000 */
[----:B------:R-:W-:Y:S01]  /*3200*/  SHF.L.U64.HI R84, R22, 0x1, R11 ;  /* 0x0000000116547819 */ /* 0x000fe2000001020b */
[----:B------:R-:W-:Y:S01]  /*3210*/  UIADD3.64 UR16, UPT, UPT, UR6, -UR16, URZ ;  /* 0x8000001006107297 */ /* 0x000fe2000fffe0ff */
[----:B------:R-:W-:Y:S01]  /*3220*/  SHF.L.U64.HI R82, R31, 0x1, R82 ;  /* 0x000000011f527819 */ /* 0x000fe20000010252 */
[----:B------:R-:W-:Y:S01]  /*3230*/  UMOV UR22, UR18 ;  /* 0x0000001200167c82 */ /* 0x000fe20008000000 */
[----:B------:R-:W-:Y:S01]  /*3240*/  SHF.L.U64.HI R80, R30, 0x1, R13 ;  /* 0x000000011e507819 */ /* 0x000fe2000001020d */
[----:B------:R-:W-:Y:S01]  /*3250*/  UMOV UR23, 0x1 ;  /* 0x0000000100177882 */ /* 0x000fe20000000000 */
[----:B------:R-:W-:Y:S01]  /*3260*/  SHF.L.U64.HI R78, R29, 0x1, R78 ;  /* 0x000000011d4e7819 */ /* 0x000fe2000001024e */
[----:B------:R-:W-:Y:S01]  /*3270*/  UMOV UR5, URZ ;  /* 0x000000ff00057c82 */ /* 0x000fe20008000000 */
[----:B------:R-:W-:Y:S01]  /*3280*/  SHF.L.U64.HI R76, R27, 0x1, R76 ;  /* 0x000000011b4c7819 */ /* 0x000fe2000001024c */
[----:B------:R-:W-:Y:S01]  /*3290*/  UMOV UR14, UR6 ;  /* 0x00000006000e7c82 */ /* 0x000fe20008000000 */
[----:B------:R-:W-:Y:S01]  /*32a0*/  SHF.L.U64.HI R74, R24, 0x1, R15 ;  /* 0x00000001184a7819 */ /* 0x000fe2000001020f */
[----:B------:R-:W-:Y:S01]  /*32b0*/  UMOV UR15, 0x80004020 ;  /* 0x80004020000f7882 */ /* 0x000fe20000000000 */
[----:B------:R-:W-:-:S02]  /*32c0*/  SHF.L.U64.HI R72, R21, 0x1, R72 ;  /* 0x0000000115487819 */ /* 0x000fc40000010248 */
[----:B------:R-:W-:Y:S02]  /*32d0*/  SHF.L.U64.HI R70, R23, 0x1, R70 ;  /* 0x0000000117467819 */ /* 0x000fe40000010246 */
[----:B------:R-:W-:Y:S02]  /*32e0*/  SHF.L.U64.HI R68, R71, 0x1, R68 ;  /* 0x0000000147447819 */ /* 0x000fe40000010244 */
[----:B------:R-:W-:Y:S02]  /*32f0*/  SHF.L.U64.HI R66, R69, 0x1, R66 ;  /* 0x0000000145427819 */ /* 0x000fe40000010242 */
[----:B------:R-:W-:Y:S02]  /*3300*/  SHF.L.U64.HI R64, R67, 0x1, R64 ;  /* 0x0000000143407819 */ /* 0x000fe40000010240 */
[----:B------:R-:W-:Y:S02]  /*3310*/  SHF.L.U64.HI R62, R65, 0x1, R62 ;  /* 0x00000001413e7819 */ /* 0x000fe4000001023e */
        /* <DEDUP_REMOVED lines=12> */
[----:B------:R-:W-:-:S07]  /*33e0*/  SHF.L.U64.HI R34, R39, 0x1, R34 ;  /* 0x0000000127227819 */ /* 0x000fce0000010222 */
.L_x_11:
[----:B------:R-:W-:Y:S02]  /*33f0*/  ISETP.GT.AND P6, PT, R35, 0x1, PT ;  /* 0x000000012300780c */ /* 0x000fe40003fc4270 */
[-C--:B0-----:R-:W-:Y:S02]  /*3400*/  IADD3 R8, P4, PT, R33, R36.reuse, RZ ;  /* 0x0000002421087210 */ /* 0x081fe40007f9e0ff */
[----:B------:R-:W-:Y:S02]  /*3410*/  PRMT R79, RZ, 0x7610, R79 ;  /* 0x00007610ff4f7816 */ /* 0x000fe4000000004f */
[----:B------:R-:W-:Y:S01]  /*3420*/  ISETP.GT.AND P3, PT, R35, 0x2, PT ;  /* 0x000000022300780c */ /* 0x000fe20003f64270 */
[----:B------:R-:W-:Y:S01]  /*3430*/  IMAD.X R9, R37, 0x1, R112, P4 ;  /* 0x0000000125097824 */ /* 0x000fe200020e0670 */
[----:B------:R-:W-:Y:S02]  /*3440*/  ISETP.GT.AND P5, PT, R35, 0x3, PT ;  /* 0x000000032300780c */ /* 0x000fe40003fa4270 */
[----:B------:R-:W-:-:S03]  /*3450*/  LEA R6, P4, R33, R36, 0x1 ;  /* 0x0000002421067211 */ /* 0x000fc600078808ff */
[----:B------:R0:W5:Y:S01]  /*3460*/  @P6 LDG.E.U16 R79, desc[UR20][R8.64] ;  /* 0x00000014084f6981 */ /* 0x000162000c1e1500 */
[-C--:B------:R-:W-:Y:S01]  /*3470*/  LEA R4, P6, R25, R36.reuse, 0x1 ;  /* 0x0000002419047211 */ /* 0x080fe200078c08ff */
[C---:B------:R-:W-:Y:S01]  /*3480*/  IMAD.X R7, R37.reuse, 0x1, R110, P4 ;  /* 0x0000000125077824 */ /* 0x040fe200020e066e */
[----:B------:R-:W-:Y:S02]  /*3490*/  PRMT R119, RZ, 0x7610, R119 ;  /* 0x00007610ff777816 */ /* 0x000fe40000000077 */
[----:B------:R-:W-:Y:S01]  /*34a0*/  PRMT R121, RZ, 0x7610, R121 ;  /* 0x00007610ff797816 */ /* 0x000fe20000000079 */
[----:B------:R-:W-:Y:S01]  /*34b0*/  IMAD.X R5, R37, 0x1, R108, P6 ;  /* 0x0000000125057824 */ /* 0x000fe200030e066c */
[C---:B------:R-:W-:Y:S02]  /*34c0*/  ISETP.GT.AND P4, PT, R35.reuse, 0x4, PT ;  /* 0x000000042300780c */ /* 0x040fe40003f84270 */
[----:B------:R-:W-:Y:S01]  /*34d0*/  ISETP.GT.AND P6, PT, R35, 0x5, PT ;  /* 0x000000052300780c */ /* 0x000fe20003fc4270 */
[----:B------:R1:W2:Y:S01]  /*34e0*/  @P3 LDG.E.U16 R119, desc[UR20][R6.64] ;  /* 0x0000001406773981 */ /* 0x0002a2000c1e1500 */
[----:B------:R-:W-:-:S03]  /*34f0*/  LEA R10, P3, R32, R36, 0x1 ;  /* 0x00000024200a7211 */ /* 0x000fc600078608ff */
[----:B------:R3:W2:Y:S01]  /*3500*/  @P5 LDG.E.U16 R121, desc[UR20][R4.64] ;  /* 0x0000001404795981 */ /* 0x0006a2000c1e1500 */
[----:B0-----:R-:W-:Y:S01]  /*3510*/  LEA R8, P5, R28, R36, 0x1 ;  /* 0x000000241c087211 */ /* 0x001fe200078a08ff */
[C---:B------:R-:W-:Y:S01]  /*3520*/  IMAD.X R11, R37.reuse, 0x1, R106, P3 ;  /* 0x00000001250b7824 */ /* 0x040fe200018e066a */
[----:B------:R-:W-:Y:S02]  /*3530*/  PRMT R115, RZ, 0x7610, R115 ;  /* 0x00007610ff737816 */ /* 0x000fe40000000073 */
[----:B------:R-:W-:Y:S01]  /*3540*/  PRMT R117, RZ, 0x7610, R117 ;  /* 0x00007610ff757816 */ /* 0x000fe20000000075 */
[----:B------:R-:W-:Y:S01]  /*3550*/  IMAD.X R9, R37, 0x1, R104, P5 ;  /* 0x0000000125097824 */ /* 0x000fe200028e0668 */
[C---:B------:R-:W-:Y:S02]  /*3560*/  ISETP.GT.AND P3, PT, R35.reuse, 0x6, PT ;  /* 0x000000062300780c */ /* 0x040fe40003f64270 */
[----:B------:R0:W4:Y:S01]  /*3570*/  @P4 LDG.E.U16 R115, desc[UR20][R10.64] ;  /* 0x000000140a734981 */ /* 0x000122000c1e1500 */
[----:B------:R-:W-:-:S02]  /*3580*/  ISETP.GT.AND P5, PT, R35, 0x7, PT ;  /* 0x000000072300780c */ /* 0x000fc40003fa4270 */
[-C--:B-1----:R-:W-:Y:S01]  /*3590*/  LEA R6, P4, R26, R36.reuse, 0x1 ;  /* 0x000000241a067211 */ /* 0x082fe200078808ff */
[----:B------:R1:W4:Y:S01]  /*35a0*/  @P6 LDG.E.U16 R117, desc[UR20][R8.64] ;  /* 0x0000001408756981 */ /* 0x000322000c1e1500 */
[----:B---3--:R-:W-:Y:S02]  /*35b0*/  LEA R4, P6, R22, R36, 0x1 ;  /* 0x0000002416047211 */ /* 0x008fe400078c08ff */
[----:B------:R-:W-:Y:S01]  /*35c0*/  PRMT R113, RZ, 0x7610, R113 ;  /* 0x00007610ff717816 */ /* 0x000fe20000000071 */
[C---:B------:R-:W-:Y:S01]  /*35d0*/  IMAD.X R7, R37.reuse, 0x1, R86, P4 ;  /* 0x0000000125077824 */ /* 0x040fe200020e0656 */
[----:B------:R-:W-:Y:S01]  /*35e0*/  PRMT R111, RZ, 0x7610, R111 ;  /* 0x00007610ff6f7816 */ /* 0x000fe2000000006f */
[----:B------:R-:W-:Y:S01]  /*35f0*/  IMAD.X R5, R37, 0x1, R84, P6 ;  /* 0x0000000125057824 */ /* 0x000fe200030e0654 */
[C---:B------:R-:W-:Y:S02]  /*3600*/  ISETP.GT.AND P4, PT, R35.reuse, 0x8, PT ;  /* 0x000000082300780c */ /* 0x040fe40003f84270 */
[----:B------:R3:W5:Y:S01]  /*3610*/  @P3 LDG.E.U16 R113, desc[UR20][R6.64] ;  /* 0x0000001406713981 */ /* 0x000762000c1e1500 */
[----:B------:R-:W-:-:S02]  /*3620*/  ISETP.GT.AND P6, PT, R35, 0x9, PT ;  /* 0x000000092300780c */ /* 0x000fc40003fc4270 */
[-C--:B------:R-:W-:Y:S01]  /*3630*/  LEA R12, P3, R31, R36.reuse, 0x1 ;  /* 0x000000241f0c7211 */ /* 0x080fe200078608ff */
[----:B------:R3:W5:Y:S01]  /*3640*/  @P5 LDG.E.U16 R111, desc[UR20][R4.64] ;  /* 0x00000014046f5981 */ /* 0x000762000c1e1500 */
[----:B0-----:R-:W-:Y:S02]  /*3650*/  LEA R10, P5, R30, R36, 0x1 ;  /* 0x000000241e0a7211 */ /* 0x001fe400078a08ff */
[----:B------:R-:W-:Y:S01]  /*3660*/  PRMT R109, RZ, 0x7610, R109 ;  /* 0x00007610ff6d7816 */ /* 0x000fe2000000006d */
[C---:B------:R-:W-:Y:S01]  /*3670*/  IMAD.X R13, R37.reuse, 0x1, R82, P3 ;  /* 0x00000001250d7824 */ /* 0x040fe200018e0652 */
[----:B-1----:R-:W-:Y:S01]  /*3680*/  PRMT R8, RZ, 0x7610, R8 ;  /* 0x00007610ff087816 */ /* 0x002fe20000000008 */
[----:B------:R-:W-:Y:S01]  /*3690*/  IMAD.X R11, R37, 0x1, R80, P5 ;  /* 0x00000001250b7824 */ /* 0x000fe200028e0650 */
[C---:B------:R-:W-:Y:S02]  /*36a0*/  ISETP.GT.AND P3, PT, R35.reuse, 0xa, PT ;  /* 0x0000000a2300780c */ /* 0x040fe40003f64270 */
[----:B------:R0:W5:Y:S01]  /*36b0*/  @P4 LDG.E.U16 R109, desc[UR20][R12.64] ;  /* 0x000000140c6d4981 */ /* 0x000162000c1e1500 */
[----:B------:R-:W-:-:S02]  /*36c0*/  ISETP.GT.AND P5, PT, R35, 0xb, PT ;  /* 0x0000000b2300780c */ /* 0x000fc40003fa4270 */
[-C--:B---3--:R-:W-:Y:S01]  /*36d0*/  LEA R6, P4, R29, R36.reuse, 0x1 ;  /* 0x000000241d067211 */ /* 0x088fe200078808ff */
[----:B------:R1:W5:Y:S01]  /*36e0*/  @P6 LDG.E.U16 R8, desc[UR20][R10.64] ;  /* 0x000000140a086981 */ /* 0x000362000c1e1500 */
[----:B------:R-:W-:Y:S02]  /*36f0*/  LEA R4, P6, R27, R36, 0x1 ;  /* 0x000000241b047211 */ /* 0x000fe400078c08ff */
        /* <DEDUP_REMOVED lines=10> */
[----:B-1----:R-:W-:Y:S01]  /*37a0*/  PRMT R10, RZ, 0x7610, R10 ;  /* 0x00007610ff0a7816 */ /* 0x002fe2000000000a */
[C---:B------:R-:W-:Y:S01]  /*37b0*/  IMAD.X R15, R37.reuse, 0x1, R74, P6 ;  /* 0x00000001250f7824 */ /* 0x040fe200030e064a */
[----:B------:R-:W-:Y:S01]  /*37c0*/  PRMT R105, RZ, 0x7610, R105 ;  /* 0x00007610ff697816 */ /* 0x000fe20000000069 */
[----:B------:R-:W-:Y:S01]  /*37d0*/  IMAD.X R13, R37, 0x1, R72, P5 ;  /* 0x00000001250d7824 */ /* 0x000fe200028e0648 */
[C---:B------:R-:W-:Y:S02]  /*37e0*/  ISETP.GT.AND P6, PT, R35.reuse, 0xe, PT ;  /* 0x0000000e2300780c */ /* 0x040fe40003fc4270 */
[----:B------:R0:W5:Y:S01]  /*37f0*/  @P4 LDG.E.U16 R10, desc[UR20][R14.64] ;  /* 0x000000140e0a4981 */ /* 0x000162000c1e1500 */
[----:B------:R-:W-:-:S02]  /*3800*/  ISETP.GT.AND P4, PT, R35, 0xf, PT ;  /* 0x0000000f2300780c */ /* 0x000fc40003f84270 */
[-C--:B---3--:R-:W-:Y:S01]  /*3810*/  LEA R6, P5, R23, R36.reuse, 0x1 ;  /* 0x0000002417067211 */ /* 0x088fe200078a08ff */
[----:B------:R1:W5:Y:S01]  /*3820*/  @P3 LDG.E.U16 R105, desc[UR20][R12.64] ;  /* 0x000000140c693981 */ /* 0x000362000c1e1500 */
[-C--:B------:R-:W-:Y:S02]  /*3830*/  LEA R4, P3, R71, R36.reuse, 0x1 ;  /* 0x0000002447047211 */ /* 0x080fe400078608ff */
[----:B------:R-:W-:Y:S01]  /*3840*/  PRMT R11, RZ, 0x7610, R11 ;  /* 0x00007610ff0b7816 */ /* 0x000fe2000000000b */
[C---:B------:R-:W-:Y:S01]  /*3850*/  IMAD.X R7, R37.reuse, 0x1, R70, P5 ;  /* 0x0000000125077824 */ /* 0x040fe200028e0646 */
[----:B------:R-:W-:Y:S01]  /*3860*/  PRMT R124, RZ, 0x7610, R124 ;  /* 0x00007610ff7c7816 */ /* 0x000fe2000000007c */
[----:B------:R-:W-:Y:S01]  /*3870*/  IMAD.X R5, R37, 0x1, R68, P3 ;  /* 0x0000000125057824 */ /* 0x000fe200018e0644 */
[C---:B------:R-:W-:Y:S02]  /*3880*/  ISETP.GT.AND P5, PT, R35.reuse, 0x10, PT ;  /* 0x000000102300780c */ /* 0x040fe40003fa4270 */
[----:B------:R-:W-:Y:S01]  /*3890*/  ISETP.GT.AND P3, PT, R35, 0x11, PT ;  /* 0x000000112300780c */ /* 0x000fe20003f64270 */
[----:B------:R3:W5:Y:S01]  /*38a0*/  @P6 LDG.E.U16 R11, desc[UR20][R6.64] ;  /* 0x00000014060b6981 */ /* 0x000762000c1e1500 */
[----:B------:R-:W-:-:S03]  /*38b0*/  LEA R16, P6, R69, R36, 0x1 ;  /* 0x0000002445107211 */ /* 0x000fc600078c08ff */
[----:B------:R3:W5:Y:S01]  /*38c0*/  @P4 LDG.E.U16 R124, desc[UR20][R4.64] ;  /* 0x00000014047c4981 */ /* 0x000762000c1e1500 */
[-C--:B0-----:R-:W-:Y:S01]  /*38d0*/  LEA R14, P4, R67, R36.reuse, 0x1 ;  /* 0x00000024430e7211 */ /* 0x081fe200078808ff */
[C---:B------:R-:W-:Y:S01]  /*38e0*/  IMAD.X R17, R37.reuse, 0x1, R66, P6 ;  /* 0x0000000125117824 */ /* 0x040fe200030e0642 */
[----:B-1----:R-:W-:Y:S02]  /*38f0*/  PRMT R12, RZ, 0x7610, R12 ;  /* 0x00007610ff0c7816 */ /* 0x002fe4000000000c */
[----:B------:R-:W-:Y:S01]  /*3900*/  PRMT R87, RZ, 0x7610, R87 ;  /* 0x00007610ff577816 */ /* 0x000fe20000000057 */
[----:B------:R-:W-:Y:S01]  /*3910*/  IMAD.X R15, R37, 0x1, R64, P4 ;  /* 0x00000001250f7824 */ /* 0x000fe200020e0640 */
[C---:B------:R-:W-:Y:S02]  /*3920*/  ISETP.GT.AND P6, PT, R35.reuse, 0x12, PT ;  /* 0x000000122300780c */ /* 0x040fe40003fc4270 */
[----:B------:R-:W-:Y:S01]  /*3930*/  ISETP.GT.AND P4, PT, R35, 0x13, PT ;  /* 0x000000132300780c */ /* 0x000fe20003f84270 */
[----:B------:R0:W5:Y:S01]  /*3940*/  @P5 LDG.E.U16 R12, desc[UR20][R16.64] ;  /* 0x00000014100c5981 */ /* 0x000162000c1e1500 */
[----:B---3--:R-:W-:-:S03]  /*3950*/  LEA R6, P5, R65, R36, 0x1 ;  /* 0x0000002441067211 */ /* 0x008fc600078a08ff */
        /* <DEDUP_REMOVED lines=18> */
[----:B------:R-:W5:Y:S01]  /*3a80*/  @P5 LDG.E.U16 R14, desc[UR20][R18.64] ;  /* 0x00000014120e5981 */ /* 0x000f62000c1e1500 */
[----:B---3--:R-:W-:-:S03]  /*3a90*/  LEA R6, P5, R57, R36, 0x1 ;  /* 0x0000002439067211 */ /* 0x008fc600078a08ff */
[----:B------:R0:W5:Y:S01]  /*3aa0*/  @P3 LDG.E.U16 R85, desc[UR20][R16.64] ;  /* 0x0000001410553981 */ /* 0x000162000c1e1500 */
[----:B------:R-:W-:Y:S01]  /*3ab0*/  LEA R4, P3, R55, R36, 0x1 ;  /* 0x0000002437047211 */ /* 0x000fe200078608ff */
[C---:B------:R-:W-:Y:S01]  /*3ac0*/  IMAD.X R7, R37.reuse, 0x1, R54, P5 ;  /* 0x0000000125077824 */ /* 0x040fe200028e0636 */
[----:B------:R-:W-:Y:S02]  /*3ad0*/  PRMT R15, RZ, 0x7610, R15 ;  /* 0x00007610ff0f7816 */ /* 0x000fe4000000000f */
[----:B------:R-:W-:Y:S01]  /*3ae0*/  PRMT R120, RZ, 0x7610, R120 ;  /* 0x00007610ff787816 */ /* 0x000fe20000000078 */
[----:B------:R-:W-:Y:S01]  /*3af0*/  IMAD.X R5, R37, 0x1, R52, P3 ;  /* 0x0000000125057824 */ /* 0x000fe200018e0634 */
[----:B------:R-:W-:Y:S02]  /*3b00*/  ISETP.GT.AND P3, PT, R35, 0x19, PT ;  /* 0x000000192300780c */ /* 0x000fe40003f64270 */
[----:B------:R1:W5:Y:S01]  /*3b10*/  @P6 LDG.E.U16 R15, desc[UR20][R6.64] ;  /* 0x00000014060f6981 */ /* 0x000362000c1e1500 */
[----:B------:R-:W-:-:S02]  /*3b20*/  PRMT R83, RZ, 0x7610, R83 ;  /* 0x00007610ff537816 */ /* 0x000fc40000000053 */
[----:B0-----:R-:W-:Y:S01]  /*3b30*/  PRMT R17, RZ, 0x7610, R17 ;  /* 0x00007610ff117816 */ /* 0x001fe20000000011 */
[----:B------:R0:W5:Y:S01]  /*3b40*/  @P4 LDG.E.U16 R120, desc[UR20][R4.64] ;  /* 0x0000001404784981 */ /* 0x000162000c1e1500 */
[----:B------:R-:W-:Y:S02]  /*3b50*/  ISETP.GT.AND P5, PT, R35, 0x18, PT ;  /* 0x000000182300780c */ /* 0x000fe40003fa4270 */
[----:B-1----:R-:W-:-:S05]  /*3b60*/  LEA R6, P4, R51, R36, 0x1 ;  /* 0x0000002433067211 */ /* 0x002fca00078808ff */
[----:B------:R-:W-:Y:S01]  /*3b70*/  IMAD.X R7, R37, 0x1, R48, P4 ;  /* 0x0000000125077824 */ /* 0x000fe200020e0630 */
[----:B------:R-:W-:-:S04]  /*3b80*/  ISETP.GT.AND P4, PT, R35, 0x1a, PT ;  /* 0x0000001a2300780c */ /* 0x000fc80003f84270 */
[----:B------:R-:W5:Y:S01]  /*3b90*/  @P3 LDG.E.U16 R83, desc[UR20][R6.64] ;  /* 0x0000001406533981 */ /* 0x000f62000c1e1500 */
[----:B0-----:R-:W-:-:S05]  /*3ba0*/  LEA R4, P3, R49, R36, 0x1 ;  /* 0x0000002431047211 */ /* 0x001fca00078608ff */
[----:B------:R-:W-:-:S05]  /*3bb0*/  IMAD.X R5, R37, 0x1, R46, P3 ;  /* 0x0000000125057824 */ /* 0x000fca00018e062e */
[----:B------:R0:W5:Y:S01]  /*3bc0*/  @P4 LDG.E.U16 R17, desc[UR20][R4.64] ;  /* 0x0000001404114981 */ /* 0x000162000c1e1500 */
[----:B------:R-:W-:Y:S02]  /*3bd0*/  ISETP.GT.AND P4, PT, R35, 0x1b, PT ;  /* 0x0000001b2300780c */ /* 0x000fe40003f84270 */
[----:B------:R-:W-:Y:S02]  /*3be0*/  PRMT R114, RZ, 0x7610, R114 ;  /* 0x00007610ff727816 */ /* 0x000fe40000000072 */
[-C--:B0-----:R-:W-:Y:S02]  /*3bf0*/  LEA R4, P3, R47, R36.reuse, 0x1 ;  /* 0x000000242f047211 */ /* 0x081fe400078608ff */
[----:B------:R-:W-:-:S03]  /*3c00*/  LEA R18, P6, R53, R36, 0x1 ;  /* 0x0000002435127211 */ /* 0x000fc600078c08ff */
[C---:B------:R-:W-:Y:S01]  /*3c10*/  IMAD.X R5, R37.reuse, 0x1, R44, P3 ;  /* 0x0000000125057824 */ /* 0x040fe200018e062c */
[----:B------:R-:W-:Y:S01]  /*3c20*/  PRMT R16, RZ, 0x7610, R16 ;  /* 0x00007610ff107816 */ /* 0x000fe20000000010 */
[----:B------:R-:W-:-:S03]  /*3c30*/  IMAD.X R19, R37, 0x1, R50, P6 ;  /* 0x0000000125137824 */ /* 0x000fc600030e0632 */
[----:B------:R-:W5:Y:S01]  /*3c40*/  @P4 LDG.E.U16 R114, desc[UR20][R4.64] ;  /* 0x0000001404724981 */ /* 0x000f62000c1e1500 */
[----:B------:R-:W-:Y:S02]  /*3c50*/  ISETP.GT.AND P4, PT, R35, 0x1c, PT ;  /* 0x0000001c2300780c */ /* 0x000fe40003f84270 */
[-C--:B------:R-:W-:Y:S01]  /*3c60*/  LEA R6, P3, R45, R36.reuse, 0x1 ;  /* 0x000000242d067211 */ /* 0x080fe200078608ff */
[----:B------:R0:W5:Y:S04]  /*3c70*/  @P5 LDG.E.U16 R16, desc[UR20][R18.64] ;  /* 0x0000001412105981 */ /* 0x000168000c1e1500 */
[----:B------:R-:W-:Y:S01]  /*3c80*/  IMAD.X R7, R37, 0x1, R42, P3 ;  /* 0x0000000125077824 */ /* 0x000fe200018e062a */
[----:B0-----:R-:W-:Y:S02]  /*3c90*/  PRMT R18, RZ, 0x7610, R18 ;  /* 0x00007610ff127816 */ /* 0x001fe40000000012 */
[----:B------:R-:W-:-:S04]  /*3ca0*/  LEA R4, P3, R43, R36, 0x1 ;  /* 0x000000242b047211 */ /* 0x000fc800078608ff */
[----:B------:R-:W5:Y:S01]  /*3cb0*/  @P4 LDG.E.U16 R18, desc[UR20][R6.64] ;  /* 0x0000001406124981 */ /* 0x000f62000c1e1500 */
[----:B------:R-:W-:Y:S01]  /*3cc0*/  ISETP.GT.AND P4, PT, R35, 0x1d, PT ;  /* 0x0000001d2300780c */ /* 0x000fe20003f84270 */
[----:B------:R-:W-:Y:S01]  /*3cd0*/  IMAD.X R5, R37, 0x1, R40, P3 ;  /* 0x0000000125057824 */ /* 0x000fe200018e0628 */
[----:B------:R-:W-:Y:S02]  /*3ce0*/  PRMT R81, RZ, 0x7610, R81 ;  /* 0x00007610ff517816 */ /* 0x000fe40000000051 */
[----:B------:R-:W-:-:S09]  /*3cf0*/  PRMT R19, RZ, 0x7610, R19 ;  /* 0x00007610ff137816 */ /* 0x000fd20000000013 */
[----:B------:R0:W5:Y:S01]  /*3d00*/  @P4 LDG.E.U16 R81, desc[UR20][R4.64] ;  /* 0x0000001404514981 */ /* 0x000162000c1e1500 */
[----:B------:R-:W-:Y:S02]  /*3d10*/  ISETP.GT.AND P4, PT, R35, 0x1e, PT ;  /* 0x0000001e2300780c */ /* 0x000fe40003f84270 */
[----:B0-----:R-:W-:Y:S02]  /*3d20*/  LEA R4, P3, R41, R36, 0x1 ;  /* 0x0000002429047211 */ /* 0x001fe400078608ff */
[----:B------:R-:W-:-:S03]  /*3d30*/  ISETP.GT.AND P5, PT, R35, 0x1f, PT ;  /* 0x0000001f2300780c */ /* 0x000fc60003fa4270 */
[----:B------:R-:W-:Y:S01]  /*3d40*/  IMAD.X R5, R37, 0x1, R38, P3 ;  /* 0x0000000125057824 */ /* 0x000fe200018e0626 */
[----:B------:R-:W-:Y:S01]  /*3d50*/  ISETP.GT.AND P3, PT, R35, RZ, PT ;  /* 0x000000ff2300720c */ /* 0x000fe20003f64270 */
[----:B------:R-:W-:-:S04]  /*3d60*/  USHF.L.U32 UR4, UR4, 0x1f, URZ ;  /* 0x0000001f04047899 */ /* 0x000fc800080006ff */
[----:B------:R0:W5:Y:S01]  /*3d70*/  @P4 LDG.E.U16 R19, desc[UR20][R4.64] ;  /* 0x0000001404134981 */ /* 0x000162000c1e1500 */
[----:B------:R-:W-:Y:S02]  /*3d80*/  LEA R6, P4, R39, R36, 0x1 ;  /* 0x0000002427067211 */ /* 0x000fe400078808ff */
[----:B------:R-:W-:Y:S02]  /*3d90*/  PRMT R116, RZ, 0x7610, R116 ;  /* 0x00007610ff747816 */ /* 0x000fe40000000074 */
[----:B------:R-:W-:Y:S01]  /*3da0*/  PRMT R118, RZ, 0x7610, R118 ;  /* 0x00007610ff767816 */ /* 0x000fe20000000076 */
[----:B------:R-:W-:Y:S02]  /*3db0*/  IMAD.X R7, R37, 0x1, R34, P4 ;  /* 0x0000000125077824 */ /* 0x000fe400020e0622 */
[----:B0-----:R-:W-:-:S03]  /*3dc0*/  IMAD.U32 R4, RZ, RZ, UR4 ;  /* 0x00000004ff047e24 */ /* 0x001fc6000f8e00ff */
[----:B------:R4:W5:Y:S04]  /*3dd0*/  @P5 LDG.E.U16 R116, desc[UR20][R6.64] ;  /* 0x0000001406745981 */ /* 0x000968000c1e1500 */
[----:B------:R0:W5:Y:S01]  /*3de0*/  @P3 LDG.E.U16 R118, desc[UR20][R36.64] ;  /* 0x0000001424763981 */ /* 0x000162000c1e1500 */
[----:B------:R-:W1:Y:S01]  /*3df0*/  SYNCS.PHASECHK.TRANS64.TRYWAIT P3, [UR11], R4 ;  /* 0x00000004ff0075a7 */ /* 0x000e62000806110b */
[----:B--2---:R-:W-:Y:S02]  /*3e00*/  PRMT R5, R119, 0x5410, R121 ;  /* 0x0000541077057816 */ /* 0x004fe40000000079 */
[----:B----4-:R-:W-:Y:S01]  /*3e10*/  PRMT R6, R115, 0x5410, R117 ;  /* 0x0000541073067816 */ /* 0x010fe20000000075 */
[----:B01----:R-:W-:Y:S06]  /*3e20*/  @!P3 BRA `(.L_x_9) ;  /* 0x00000024006cb947 */ /* 0x003fec0003800000 */
.L_x_17:
[----:B-----5:R-:W-:Y:S01]  /*3e30*/  PRMT R7, R113, 0x5410, R111 ;  /* 0x0000541071077816 */ /* 0x020fe2000000006f */
[----:B------:R-:W-:Y:S01]  /*3e40*/  IMAD.WIDE R90, R73, 0x2, R90 ;  /* 0x00000002495a7825 */ /* 0x000fe200078e025a */
[----:B------:R-:W-:Y:S02]  /*3e50*/  PRMT R8, R109, 0x5410, R8 ;  /* 0x000054106d087816 */ /* 0x000fe40000000008 */
[----:B------:R-:W-:Y:S01]  /*3e60*/  PRMT R9, R107, 0x5410, R9 ;  /* 0x000054106b097816 */ /* 0x000fe20000000009 */
[----:B------:R-:W-:Y:S01]  /*3e70*/  IMAD.WIDE R92, R73, 0x2, R92 ;  /* 0x00000002495c7825 */ /* 0x000fe200078e025c */
[----:B------:R-:W-:Y:S02]  /*3e80*/  PRMT R10, R10, 0x5410, R105 ;  /* 0x000054100a0a7816 */ /* 0x000fe40000000069 */
[----:B------:R-:W-:Y:S01]  /*3e90*/  PRMT R11, R11, 0x5410, R124 ;  /* 0x000054100b0b7816 */ /* 0x000fe2000000007c */
[----:B------:R-:W-:Y:S01]  /*3ea0*/  IMAD.WIDE R94, R73, 0x2, R94 ;  /* 0x00000002495e7825 */ /* 0x000fe200078e025e */
[----:B------:R-:W-:-:S02]  /*3eb0*/  PRMT R12, R12, 0x5410, R87 ;  /* 0x000054100c0c7816 */ /* 0x000fc40000000057 */
[----:B------:R-:W-:Y:S01]  /*3ec0*/  PRMT R13, R13, 0x5410, R122 ;  /* 0x000054100d0d7816 */ /* 0x000fe2000000007a */
        /* <DEDUP_REMOVED lines=9> */
[C---:B------:R-:W-:Y:S01]  /*3f60*/  IMAD.WIDE R102, R73.reuse, 0x2, R102 ;  /* 0x0000000249667825 */ /* 0x040fe200078e0266 */
[----:B------:R-:W-:Y:S02]  /*3f70*/  PRMT R4, R118, 0x5410, R79 ;  /* 0x0000541076047816 */ /* 0x000fe4000000004f */
[----:B------:R-:W-:Y:S01]  /*3f80*/  ISETP.GE.AND P3, PT, R20, R35, PT ;  /* 0x000000231400720c */ /* 0x000fe20003f66270 */
[----:B------:R-:W-:Y:S01]  /*3f90*/  IMAD.WIDE R88, R73, 0x2, R88 ;  /* 0x0000000249587825 */ /* 0x000fe200078e0258 */
[----:B------:R0:W-:Y:S01]  /*3fa0*/  STTM.x16 tmem[UR13], R4 ;  /* 0x00000004000079ed */ /* 0x0001e2000824000d */
[----:B------:R-:W1:Y:S01]  /*3fb0*/  FENCE.VIEW.ASYNC.T ;  /* 0x00000000000073c6 */ /* 0x000e620000000200 */
[----:B------:R-:W-:Y:S01]  /*3fc0*/  PRMT R114, RZ, 0x7610, R114 ;  /* 0x00007610ff727816 */ /* 0x000fe20000000072 */
[----:B-1----:R-:W-:Y:S01]  /*3fd0*/  BAR.SYNC.DEFER_BLOCKING 0x0 ;  /* 0x0000000000007b1d */ /* 0x002fe20000010000 */
[----:B------:R-:W-:-:S02]  /*3fe0*/  PRMT R116, RZ, 0x7610, R116 ;  /* 0x00007610ff747816 */ /* 0x000fc40000000074 */
[----:B------:R-:W-:-:S05]  /*3ff0*/  PRMT R118, RZ, 0x7610, R118 ;  /* 0x00007610ff767816 */ /* 0x000fca0000000076 */
[----:B------:R-:W2:Y:S04]  /*4000*/  @!P3 LDG.E.U16 R114, desc[UR20][R102.64] ;  /* 0x000000146672b981 */ /* 0x000ea8000c1e1500 */
[----:B------:R-:W3:Y:S04]  /*4010*/  @!P3 LDG.E.U16 R116, desc[UR20][R100.64] ;  /* 0x000000146474b981 */ /* 0x000ee8000c1e1500 */
[----:B------:R-:W4:Y:S01]  /*4020*/  @!P3 LDG.E.U16 R118, desc[UR20][R98.64] ;  /* 0x000000146276b981 */ /* 0x000f22000c1e1500 */
[----:B0-----:R-:W-:Y:S02]  /*4030*/  PRMT R4, RZ, 0x7610, R4 ;  /* 0x00007610ff047816 */ /* 0x001fe40000000004 */
[----:B------:R-:W-:-:S02]  /*4040*/  PRMT R6, RZ, 0x7610, R6 ;  /* 0x00007610ff067816 */ /* 0x000fc40000000006 */
[----:B------:R-:W-:Y:S02]  /*4050*/  PRMT R8, RZ, 0x7610, R8 ;  /* 0x00007610ff087816 */ /* 0x000fe40000000008 */
[----:B------:R-:W-:Y:S01]  /*4060*/  PRMT R10, RZ, 0x7610, R10 ;  /* 0x00007610ff0a7816 */ /* 0x000fe2000000000a */
[----:B------:R-:W4:Y:S01]  /*4070*/  @!P3 LDG.E.U16 R4, desc[UR20][R96.64] ;  /* 0x000000146004b981 */ /* 0x000f22000c1e1500 */
[----:B------:R-:W-:-:S03]  /*4080*/  PRMT R12, RZ, 0x7610, R12 ;  /* 0x00007610ff0c7816 */ /* 0x000fc6000000000c */
[----:B------:R-:W4:Y:S04]  /*4090*/  @!P3 LDG.E.U16 R6, desc[UR20][R94.64] ;  /* 0x000000145e06b981 */ /* 0x000f28000c1e1500 */
[----:B------:R-:W4:Y:S04]  /*40a0*/  @!P3 LDG.E.U16 R8, desc[UR20][R92.64] ;  /* 0x000000145c08b981 */ /* 0x000f28000c1e1500 */
[----:B------:R-:W4:Y:S04]  /*40b0*/  @!P3 LDG.E.U16 R10, desc[UR20][R90.64] ;  /* 0x000000145a0ab981 */ /* 0x000f28000c1e1500 */
[----:B------:R-:W4:Y:S01]  /*40c0*/  @!P3 LDG.E.U16 R12, desc[UR20][R88.64] ;  /* 0x00000014580cb981 */ /* 0x000f22000c1e1500 */
[----:B------:R-:W-:Y:S01]  /*40d0*/  BAR.SYNC.DEFER_BLOCKING 0x0 ;  /* 0x0000000000007b1d */ /* 0x000fe20000010000 */
[----:B------:R-:W-:-:S04]  /*40e0*/  ULEA UR11, UR23, UR9, 0x3 ;  /* 0x00000009170b7291 */ /* 0x000fc8000f8e18ff */
[----:B------:R-:W-:Y:S01]  /*40f0*/  UIADD3 UR11, UPT, UPT, UR11, 0x2000, URZ ;  /* 0x000020000b0b7890 */ /* 0x000fe2000fffe0ff */
[----:B--2---:R0:W-:Y:S04]  /*4100*/  STS.U16 [R75+UR9+0x1000], R114 ;  /* 0x001000724b007988 */ /* 0x0041e80008000409 */
[----:B---3--:R0:W-:Y:S04]  /*4110*/  STS.U16 [R75+UR9+0x1200], R116 ;  /* 0x001200744b007988 */ /* 0x0081e80008000409 */
[----:B----4-:R0:W-:Y:S04]  /*4120*/  STS.U16 [R75+UR9+0x1400], R118 ;  /* 0x001400764b007988 */ /* 0x0101e80008000409 */
[----:B------:R0:W-:Y:S04]  /*4130*/  STS.U16 [R75+UR9+0x1600], R4 ;  /* 0x001600044b007988 */ /* 0x0001e80008000409 */
        /* <DEDUP_REMOVED lines=8> */
[----:B------:R-:W-:Y:S02]  /*41c0*/  UIADD3 UR24, UPT, UPT, UR8, 0x88, URZ ;  /* 0x0000008808187890 */ /* 0x000fe4000fffe0ff */
[----:B------:R-:W-:Y:S02]  /*41d0*/  UIADD3 UR25, UPT, UPT, UR8, 0x40, URZ ;  /* 0x0000004008197890 */ /* 0x000fe4000fffe0ff */
        /* <DEDUP_REMOVED lines=11> */
[----:B------:R1:W-:Y:S01]  /*4290*/  UTCHMMA tmem[UR12], gdesc[UR14], tmem[UR8], tmem[UR18], idesc[UR19], UPT ;  /* 0x00ff120e0c0079ea */ /* 0x0003e2000b800008 */
[----:B------:R-:W-:Y:S01]  /*42a0*/  UMOV UR34, 0x0 ;  /* 0x0000000000227882 */ /* 0x000fe20000000000 */
[----:B------:R-:W-:Y:S01]  /*42b0*/  UMOV UR35, 0x8100490 ;  /* 0x0810049000237882 */ /* 0x000fe20000000000 */
[----:B------:R1:W-:Y:S01]  /*42c0*/  UTCHMMA tmem[UR24], gdesc[UR16], tmem[UR8], tmem[UR26], idesc[UR27], UPT ;  /* 0x00ff1a10180079ea */ /* 0x0003e2000b800008 */
[----:B------:R-:W-:Y:S01]  /*42d0*/  UMOV UR4, UR6 ;  /* 0x0000000600047c82 */ /* 0x000fe20008000000 */
[----:B------:R1:W-:Y:S01]  /*42e0*/  UTCHMMA tmem[UR28], gdesc[UR14], tmem[UR25], tmem[UR30], idesc[UR31], UPT ;  /* 0x00ff1e0e1c0079ea */ /* 0x0003e2000b800019 */
[----:B------:R1:W-:Y:S01]  /*42f0*/  UTCHMMA tmem[UR32], gdesc[UR16], tmem[UR29], tmem[UR34], idesc[UR35], UPT ;  /* 0x00ff2210200079ea */ /* 0x0003e2000b80001d */
[----:B------:R1:W-:Y:S01]  /*4300*/  UTCBAR [UR4], URZ ;  /* 0x000000ff040073e9 */ /* 0x0003e200080000ff */
[----:B------:R-:W-:Y:S01]  /*4310*/  NOP ;  /* 0x0000000000007918 */ /* 0x000fe20000000000 */
.L_x_10:
[----:B------:R-:W-:Y:S01]  /*4320*/  UIADD3 UR23, UPT, UPT, UR23, 0x1, URZ ;  /* 0x0000000117177890 */ /* 0x000fe2000fffe0ff */
[----:B------:R-:W-:Y:S01]  /*4330*/  IMAD.WIDE R36, R77, 0x2, R36 ;  /* 0x000000024d247825 */ /* 0x000fe200078e0224 */
[----:B------:R-:W-:Y:S02]  /*4340*/  UIADD3 UR22, UPT, UPT, UR22, -0x1, URZ ;  /* 0xffffffff16167890 */ /* 0x000fe4000fffe0ff */
[----:B------:R-:W-:Y:S01]  /*4350*/  UISETP.GT.AND UP0, UPT, UR23, 0x1, UPT ;  /* 0x000000011700788c */ /* 0x000fe2000bf04270 */
[----:B------:R-:W-:-:S03]  /*4360*/  VIADD R35, R35, 0xffffffe0 ;  /* 0xffffffe023237836 */ /* 0x000fc60000000000 */
[----:B-1----:R-:W-:Y:S02]  /*4370*/  USEL UR4, URZ, 0x1, !UP0 ;  /* 0x00000001ff047887 */ /* 0x002fe4000c000000 */
[----:B------:R-:W-:Y:S02]  /*4380*/  USEL UR23, UR23, URZ, !UP0 ;  /* 0x000000ff17177287 */ /* 0x000fe4000c000000 */
[----:B------:R-:W-:Y:S02]  /*4390*/  UISETP.NE.U32.AND UP0, UPT, UR22, URZ, UPT ;  /* 0x000000ff1600728c */ /* 0x000fe4000bf05070 */
[----:B------:R-:W-:-:S03]  /*43a0*/  ULOP3.LUT UR6, UR5, UR4, URZ, 0x3c, !UPT ;  /* 0x0000000405067292 */ /* 0x000fc6000f8e3cff */
[----:B------:R-:W-:-:S04]  /*43b0*/  UMOV UR4, UR5 ;  /* 0x0000000500047c82 */ /* 0x000fc80008000000 */
[----:B------:R-:W-:Y:S01]  /*43c0*/  UMOV UR5, UR6 ;  /* 0x0000000600057c82 */ /* 0x000fe20008000000 */
[----:B------:R-:W-:Y:S05]  /*43d0*/  BRA.U UP0, `(.L_x_11) ;  /* 0xfffffff100047547 */ /* 0x000fea000b83ffff */
.L_x_8:
[----:B------:R-:W-:Y:S01]  /*43e0*/  ISETP.GE.AND P0, PT, R3, 0x20, PT ;  /* 0x000000200300780c */ /* 0x000fe20003f06270 */
[----:B------:R-:W1:Y:S01]  /*43f0*/  LDCU UR5, c[0x0][0x3b4] ;  /* 0x00007680ff0577ac */ /* 0x000e620008000800 */
[----:B------:R-:W2:Y:S01]  /*4400*/  LDCU UR6, c[0x0][0x3b8] ;  /* 0x00007700ff0677ac */ /* 0x000ea20008000800 */
[----:B------:R-:W3:Y:S10]  /*4410*/  LDCU.128 UR12, c[0x0][0x390] ;  /* 0x00007200ff0c77ac */ /* 0x000ef40008000c00 */
[----:B------:R-:W-:Y:S05]  /*4420*/  @!P0 BRA `(.L_x_12) ;  /* 0x0000000000108947 */ /* 0x000fea0003800000 */
[----:B------:R-:W-:-:S06]  /*4430*/  USHF.L.U32 UR4, UR4, 0x1f, URZ ;  /* 0x0000001f04047899 */ /* 0x000fcc00080006ff */
[----:B------:R-:W-:-:S04]  /*4440*/  IMAD.U32 R3, RZ, RZ, UR4 ;  /* 0x00000004ff037e24 */ /* 0x000fc8000f8e00ff */
[----:B------:R-:W4:Y:S02]  /*4450*/  SYNCS.PHASECHK.TRANS64.TRYWAIT P0, [UR11], R3 ;  /* 0x00000003ff0075a7 */ /* 0x000f24000800110b */
[----:B----4-:R-:W-:Y:S05]  /*4460*/  @!P0 BRA `(.L_x_13) ;  /* 0x0000001c00e88947 */ /* 0x010fea0003800000 */
.L_x_12:
[----:B------:R-:W-:Y:S01]  /*4470*/  BAR.SYNC.DEFER_BLOCKING 0x0 ;  /* 0x0000000000007b1d */ /* 0x000fe20000010000 */
[----:B--2---:R-:W-:Y:S01]  /*4480*/  IMAD R68, R0, UR6, RZ ;  /* 0x0000000600447c24 */ /* 0x004fe2000f8e02ff */
[----:B---3--:R-:W-:Y:S01]  /*4490*/  ISETP.GE.AND P0, PT, R2, UR14, PT ;  /* 0x0000000e02007c0c */ /* 0x008fe2000bf06270 */
[----:B------:R-:W-:Y:S02]  /*44a0*/  VIADD R70, R0, 0x2 ;  /* 0x0000000200467836 */ /* 0x000fe40000000000 */
[----:B------:R-:W-:Y:S02]  /*44b0*/  VIADD R69, R68, UR6 ;  /* 0x0000000644457c36 */ /* 0x000fe40008000000 */
[----:B------:R-:W-:Y:S01]  /*44c0*/  VIADD R71, R0, 0x1 ;  /* 0x0000000100477836 */ /* 0x000fe20000000000 */
[----:B------:R-:W-:Y:S01]  /*44d0*/  ISETP.LT.AND P4, PT, R70, UR15, !P0 ;  /* 0x0000000f46007c0c */ /* 0x000fe2000c781270 */
[----:B-1----:R-:W-:Y:S02]  /*44e0*/  IMAD R3, R2, UR5, RZ ;  /* 0x0000000502037c24 */ /* 0x002fe4000f8e02ff */
[----:B------:R-:W-:Y:S01]  /*44f0*/  VIADD R70, R69, UR6 ;  /* 0x0000000645467c36 */ /* 0x000fe20008000000 */
[----:B------:R-:W-:Y:S01]  /*4500*/  ISETP.LT.AND P5, PT, R71, UR15, !P0 ;  /* 0x0000000f47007c0c */ /* 0x000fe2000c7a1270 */
[----:B------:R-:W-:Y:S01]  /*4510*/  VIADD R88, R0, 0x3 ;  /* 0x0000000300587836 */ /* 0x000fe20000000000 */
[----:B------:R-:W-:Y:S01]  /*4520*/  LEA R2, P3, R3, UR12, 0x1 ;  /* 0x0000000c03027c11 */ /* 0x000fe2000f8608ff */
[----:B------:R-:W-:-:S02]  /*4530*/  VIADD R71, R70, UR6 ;  /* 0x0000000646477c36 */ /* 0x000fc40008000000 */
[----:B------:R-:W-:Y:S01]  /*4540*/  VIADD R87, R0, 0x4 ;  /* 0x0000000400577836 */ /* 0x000fe20000000000 */
[----:B------:R-:W-:Y:S02]  /*4550*/  LEA.HI.X.SX32 R3, R3, UR13, 0x1, P3 ;  /* 0x0000000d03037c11 */ /* 0x000fe400098f0eff */
[CC--:B------:R-:W-:Y:S02]  /*4560*/  LEA R78, P3, R68.reuse, R2.reuse, 0x1 ;  /* 0x00000002444e7211 */ /* 0x0c0fe400078608ff */
[C---:B------:R-:W-:Y:S01]  /*4570*/  LEA R80, P6, R69.reuse, R2, 0x1 ;  /* 0x0000000245507211 */ /* 0x040fe200078c08ff */
[----:B------:R-:W1:Y:S02]  /*4580*/  @!P2 SYNCS.CCTL.IV [UR9+0x2000] ;  /* 0x00200000ff00a9b1 */ /* 0x000e640008000009 */
[----:B-1----:R-:W-:Y:S01]  /*4590*/  BAR.SYNC.DEFER_BLOCKING 0x0 ;  /* 0x0000000000007b1d */ /* 0x002fe20000010000 */
[-C--:B------:R-:W-:Y:S02]  /*45a0*/  LEA.HI.X.SX32 R79, R68, R3.reuse, 0x1, P3 ;  /* 0x00000003444f7211 */ /* 0x080fe400018f0eff */
[----:B------:R-:W-:-:S02]  /*45b0*/  LEA.HI.X.SX32 R81, R69, R3, 0x1, P6 ;  /* 0x0000000345517211 */ /* 0x000fc400030f0eff */
[CC--:B------:R-:W-:Y:S02]  /*45c0*/  LEA R82, P3, R70.reuse, R2.reuse, 0x1 ;  /* 0x0000000246527211 */ /* 0x0c0fe400078608ff */
[C---:B------:R-:W-:Y:S01]  /*45d0*/  LEA R74, P6, R71.reuse, R2, 0x1 ;  /* 0x00000002474a7211 */ /* 0x040fe200078c08ff */
[----:B0-----:R-:W0:Y:S01]  /*45e0*/  LDTM.x64 R4, tmem[UR10] ;  /* 0x0000000a000479ee */ /* 0x001e220008340000 */
[-C--:B------:R-:W-:Y:S02]  /*45f0*/  LEA.HI.X.SX32 R83, R70, R3.reuse, 0x1, P3 ;  /* 0x0000000346537211 */ /* 0x080fe400018f0eff */
[----:B------:R-:W-:Y:S01]  /*4600*/  LEA.HI.X.SX32 R75, R71, R3, 0x1, P6 ;  /* 0x00000003474b7211 */ /* 0x000fe200030f0eff */
[----:B------:R-:W1:Y:S01]  /*4610*/  @!P2 SYNCS.CCTL.IV [UR9+0x2008] ;  /* 0x00200800ff00a9b1 */ /* 0x000e620008000009 */
[C---:B------:R-:W-:Y:S01]  /*4620*/  ISETP.LT.AND P2, PT, R0.reuse, UR15, !P0 ;  /* 0x0000000f00007c0c */ /* 0x040fe2000c741270 */
[----:B------:R-:W-:Y:S01]  /*4630*/  NOP ;  /* 0x0000000000007918 */ /* 0x000fe20000000000 */
[----:B0-----:R-:W-:Y:S01]  /*4640*/  F2FP.BF16.F32.PACK_AB R86, R5, R4 ;  /* 0x000000040556723e */ /* 0x001fe200000010ff */
[----:B------:R-:W-:Y:S01]  /*4650*/  VIADD R4, R71, UR6 ;  /* 0x0000000647047c36 */ /* 0x000fe20008000000 */
[----:B------:R-:W-:Y:S01]  /*4660*/  F2FP.BF16.F32.PACK_AB R6, R7, R6 ;  /* 0x000000060706723e */ /* 0x000fe200000010ff */
[----:B------:R-:W-:Y:S01]  /*4670*/  VIADD R7, R0, 0x6 ;  /* 0x0000000600077836 */ /* 0x000fe20000000000 */
[----:B------:R-:W-:Y:S01]  /*4680*/  F2FP.BF16.F32.PACK_AB R8, R9, R8 ;  /* 0x000000080908723e */ /* 0x000fe200000010ff */
[C---:B------:R-:W-:Y:S01]  /*4690*/  VIADD R5, R4.reuse, UR6 ;  /* 0x0000000604057c36 */ /* 0x040fe20008000000 */
[----:B------:R-:W-:-:S05]  /*46a0*/  LEA R76, P3, R4, R2, 0x1 ;  /* 0x00000002044c7211 */ /* 0x000fca00078608ff */
[----:B------:R0:W-:Y:S01]  /*46b0*/  @P2 STG.E.U16 desc[UR20][R78.64], R86 ;  /* 0x000000564e002986 */ /* 0x0001e2000c101514 */
[----:B------:R-:W-:Y:S01]  /*46c0*/  PRMT R9, R6, 0x7632, R9 ;  /* 0x0000763206097816 */ /* 0x000fe20000000009 */
[C---:B------:R-:W-:Y:S01]  /*46d0*/  VIADD R69, R5.reuse, UR6 ;  /* 0x0000000605457c36 */ /* 0x040fe20008000000 */
[-C--:B------:R-:W-:Y:S02]  /*46e0*/  LEA R70, P6, R5, R2.reuse, 0x1 ;  /* 0x0000000205467211 */ /* 0x080fe400078c08ff */
[-C--:B------:R-:W-:Y:S01]  /*46f0*/  LEA.HI.X.SX32 R77, R4, R3.reuse, 0x1, P3 ;  /* 0x00000003044d7211 */ /* 0x080fe200018f0eff */
[----:B------:R-:W-:Y:S01]  /*4700*/  VIADD R84, R69, UR6 ;  /* 0x0000000645547c36 */ /* 0x000fe20008000000 */
[----:B------:R-:W-:Y:S02]  /*4710*/  LEA.HI.X.SX32 R71, R5, R3, 0x1, P6 ;  /* 0x0000000305477211 */ /* 0x000fe400030f0eff */
[-C--:B------:R-:W-:Y:S01]  /*4720*/  LEA R72, P3, R69, R2.reuse, 0x1 ;  /* 0x0000000245487211 */ /* 0x080fe200078608ff */
[C---:B------:R-:W-:Y:S01]  /*4730*/  VIADD R85, R84.reuse, UR6 ;  /* 0x0000000654557c36 */ /* 0x040fe20008000000 */
[----:B------:R-:W-:-:S02]  /*4740*/  LEA R68, P6, R84, R2, 0x1 ;  /* 0x0000000254447211 */ /* 0x000fc400078c08ff */
[-C--:B------:R-:W-:Y:S02]  /*4750*/  LEA.HI.X.SX32 R73, R69, R3.reuse, 0x1, P3 ;  /* 0x0000000345497211 */ /* 0x080fe400018f0eff */
[-C--:B------:R-:W-:Y:S01]  /*4760*/  LEA.HI.X.SX32 R69, R84, R3.reuse, 0x1, P6 ;  /* 0x0000000354457211 */ /* 0x080fe200030f0eff */
[----:B------:R-:W-:Y:S01]  /*4770*/  VIADD R84, R0, 0x5 ;  /* 0x0000000500547836 */ /* 0x000fe20000000000 */
[----:B------:R-:W-:Y:S02]  /*4780*/  ISETP.LT.AND P6, PT, R88, UR15, !P0 ;  /* 0x0000000f58007c0c */ /* 0x000fe4000c7c1270 */
[C---:B------:R-:W-:Y:S02]  /*4790*/  LEA R4, P3, R85.reuse, R2, 0x1 ;  /* 0x0000000255047211 */ /* 0x040fe400078608ff */
[----:B0-----:R-:W-:Y:S02]  /*47a0*/  PRMT R79, R86, 0x7632, R79 ;  /* 0x00007632564f7816 */ /* 0x001fe4000000004f */
[C---:B------:R-:W-:Y:S01]  /*47b0*/  LEA.HI.X.SX32 R5, R85.reuse, R3, 0x1, P3 ;  /* 0x0000000355057211 */ /* 0x040fe200018f0eff */
[----:B------:R-:W-:Y:S01]  /*47c0*/  VIADD R85, R85, UR6 ;  /* 0x0000000655557c36 */ /* 0x000fe20008000000 */
[----:B------:R-:W-:Y:S01]  /*47d0*/  ISETP.LT.AND P3, PT, R87, UR15, !P0 ;  /* 0x0000000f57007c0c */ /* 0x000fe2000c761270 */
[----:B------:R-:W-:Y:S01]  /*47e0*/  @P5 STG.E.U16 desc[UR20][R80.64], R79 ;  /* 0x0000004f50005986 */ /* 0x000fe2000c101514 */
[----:B------:R-:W-:-:S02]  /*47f0*/  ISETP.LT.AND P2, PT, R84, UR15, !P0 ;  /* 0x0000000f54007c0c */ /* 0x000fc4000c741270 */
[----:B------:R-:W-:Y:S01]  /*4800*/  PRMT R84, R6, 0x7610, R84 ;  /* 0x0000761006547816 */ /* 0x000fe20000000054 */
[C---:B------:R-:W-:Y:S01]  /*4810*/  VIADD R6, R0.reuse, 0x8 ;  /* 0x0000000800067836 */ /* 0x040fe20000000000 */
[----:B------:R-:W-:Y:S01]  /*4820*/  ISETP.LT.AND P5, PT, R7, UR15, !P0 ;  /* 0x0000000f07007c0c */ /* 0x000fe2000c7a1270 */
[----:B------:R-:W-:Y:S01]  /*4830*/  VIADD R7, R0, 0x7 ;  /* 0x0000000700077836 */ /* 0x000fe20000000000 */
[----:B------:R-:W-:Y:S01]  /*4840*/  F2FP.BF16.F32.PACK_AB R10, R11, R10 ;  /* 0x0000000a0b0a723e */ /* 0x000fe200000010ff */
[----:B------:R-:W-:Y:S01]  /*4850*/  @P4 STG.E.U16 desc[UR20][R82.64], R84 ;  /* 0x0000005452004986 */ /* 0x000fe2000c101514 */
[----:B------:R-:W-:Y:S02]  /*4860*/  F2FP.BF16.F32.PACK_AB R12, R13, R12 ;  /* 0x0000000c0d0c723e */ /* 0x000fe400000010ff */
[----:B------:R-:W-:Y:S01]  /*4870*/  ISETP.LT.AND P4, PT, R7, UR15, !P0 ;  /* 0x0000000f07007c0c */ /* 0x000fe2000c781270 */
[----:B------:R0:W-:Y:S01]  /*4880*/  @P6 STG.E.U16 desc[UR20][R74.64], R9 ;  /* 0x000000094a006986 */ /* 0x0001e2000c101514 */
[----:B------:R-:W-:Y:S01]  /*4890*/  ISETP.LT.AND P6, PT, R6, UR15, !P0 ;  /* 0x0000000f06007c0c */ /* 0x000fe2000c7c1270 */
[----:B------:R-:W-:Y:S01]  /*48a0*/  VIADD R6, R0, 0x9 ;  /* 0x0000000900067836 */ /* 0x000fe20000000000 */
[----:B------:R-:W-:Y:S01]  /*48b0*/  PRMT R7, R8, 0x7632, R7 ;  /* 0x0000763208077816 */ /* 0x000fe20000000007 */
[----:B------:R2:W-:Y:S01]  /*48c0*/  @P3 STG.E.U16 desc[UR20][R76.64], R8 ;  /* 0x000000084c003986 */ /* 0x0005e2000c101514 */
[----:B------:R-:W-:-:S02]  /*48d0*/  PRMT R11, R10, 0x7632, R11 ;  /* 0x000076320a0b7816 */ /* 0x000fc4000000000b */
[----:B------:R-:W-:Y:S01]  /*48e0*/  ISETP.LT.AND P3, PT, R6, UR15, !P0 ;  /* 0x0000000f06007c0c */ /* 0x000fe2000c761270 */
[----:B------:R-:W-:Y:S01]  /*48f0*/  VIADD R6, R0, 0xa ;  /* 0x0000000a00067836 */ /* 0x000fe20000000000 */
[----:B------:R3:W-:Y:S01]  /*4900*/  @P2 STG.E.U16 desc[UR20][R70.64], R7 ;  /* 0x0000000746002986 */ /* 0x0007e2000c101514 */
[----:B------:R-:W-:Y:S01]  /*4910*/  PRMT R13, R12, 0x7610, R13 ;  /* 0x000076100c0d7816 */ /* 0x000fe2000000000d */
[----:B0-----:R-:W-:Y:S02]  /*4920*/  VIADD R9, R0, 0xd ;  /* 0x0000000d00097836 */ /* 0x001fe40000000000 */
[----:B------:R-:W-:Y:S01]  /*4930*/  ISETP.LT.AND P2, PT, R6, UR15, !P0 ;  /* 0x0000000f06007c0c */ /* 0x000fe2000c741270 */
[C---:B------:R-:W-:Y:S01]  /*4940*/  VIADD R6, R0.reuse, 0xb ;  /* 0x0000000b00067836 */ /* 0x040fe20000000000 */
[----:B------:R-:W-:Y:S01]  /*4950*/  @P5 STG.E.U16 desc[UR20][R72.64], R10 ;  /* 0x0000000a48005986 */ /* 0x000fe2000c101514 */
[C---:B--2---:R-:W-:Y:S01]  /*4960*/  VIADD R8, R0.reuse, 0xc ;  /* 0x0000000c00087836 */ /* 0x044fe20000000000 */
[----:B------:R-:W-:Y:S01]  /*4970*/  F2FP.BF16.F32.PACK_AB R14, R15, R14 ;  /* 0x0000000e0f0e723e */ /* 0x000fe200000010ff */
[----:B------:R-:W-:Y:S01]  /*4980*/  VIADD R15, R0, 0x3e ;  /* 0x0000003e000f7836 */ /* 0x000fe20000000000 */
[----:B------:R-:W-:Y:S01]  /*4990*/  ISETP.LT.AND P5, PT, R6, UR15, !P0 ;  /* 0x0000000f06007c0c */ /* 0x000fe2000c7a1270 */
[----:B------:R0:W-:Y:S01]  /*49a0*/  @P4 STG.E.U16 desc[UR20][R68.64], R11 ;  /* 0x0000000b44004986 */ /* 0x0001e2000c101514 */
[----:B------:R-:W-:-:S02]  /*49b0*/  LEA R6, P4, R85, R2, 0x1 ;  /* 0x0000000255067211 */ /* 0x000fc400078808ff */
[----:B------:R-:W-:Y:S01]  /*49c0*/  F2FP.BF16.F32.PACK_AB R16, R17, R16 ;  /* 0x000000101110723e */ /* 0x000fe200000010ff */
[----:B------:R2:W-:Y:S01]  /*49d0*/  @P6 STG.E.U16 desc[UR20][R4.64], R13 ;  /* 0x0000000d04006986 */ /* 0x0005e2000c101514 */
[CC--:B---3--:R-:W-:Y:S01]  /*49e0*/  LEA.HI.X.SX32 R7, R85.reuse, R3.reuse, 0x1, P4 ;  /* 0x0000000355077211 */ /* 0x0c8fe200020f0eff */
[----:B------:R-:W-:Y:S01]  /*49f0*/  VIADD R85, R85, UR6 ;  /* 0x0000000655557c36 */ /* 0x000fe20008000000 */
[----:B------:R-:W-:Y:S02]  /*4a00*/  ISETP.LT.AND P4, PT, R8, UR15, !P0 ;  /* 0x0000000f08007c0c */ /* 0x000fe4000c781270 */
[----:B------:R-:W-:Y:S02]  /*4a10*/  F2FP.BF16.F32.PACK_AB R18, R19, R18 ;  /* 0x000000121312723e */ /* 0x000fe400000010ff */
[C---:B------:R-:W-:Y:S02]  /*4a20*/  LEA R8, P6, R85.reuse, R2, 0x1 ;  /* 0x0000000255087211 */ /* 0x040fe400078c08ff */
[----:B0-----:R-:W-:Y:S01]  /*4a30*/  PRMT R69, R12, 0x7632, R69 ;  /* 0x000076320c457816 */ /* 0x001fe20000000045 */
[----:B------:R-:W-:Y:S01]  /*4a40*/  VIADD R12, R85, UR6 ;  /* 0x00000006550c7c36 */ /* 0x000fe20008000000 */
[----:B------:R-:W-:Y:S01]  /*4a50*/  F2FP.BF16.F32.PACK_AB R20, R21, R20 ;  /* 0x000000141514723e */ /* 0x000fe200000010ff */
[C---:B--2---:R-:W-:Y:S01]  /*4a60*/  VIADD R4, R0.reuse, 0xe ;  /* 0x0000000e00047836 */ /* 0x044fe20000000000 */
[----:B------:R-:W-:Y:S01]  /*4a70*/  F2FP.BF16.F32.PACK_AB R22, R23, R22 ;  /* 0x000000161716723e */ /* 0x000fe200000010ff */
[----:B------:R0:W-:Y:S01]  /*4a80*/  @P3 STG.E.U16 desc[UR20][R6.64], R69 ;  /* 0x0000004506003986 */ /* 0x0001e2000c101514 */
[----:B------:R-:W-:Y:S01]  /*4a90*/  ISETP.LT.AND P3, PT, R9, UR15, !P0 ;  /* 0x0000000f09007c0c */ /* 0x000fe2000c761270 */
[----:B------:R-:W-:Y:S01]  /*4aa0*/  VIADD R5, R0, 0xf ;  /* 0x0000000f00057836 */ /* 0x000fe20000000000 */
[----:B------:R-:W-:-:S02]  /*4ab0*/  LEA.HI.X.SX32 R9, R85, R3, 0x1, P6 ;  /* 0x0000000355097211 */ /* 0x000fc400030f0eff */
[C---:B------:R-:W-:Y:S02]  /*4ac0*/  LEA R10, P6, R12.reuse, R2, 0x1 ;  /* 0x000000020c0a7211 */ /* 0x040fe400078c08ff */
[----:B------:R-:W-:Y:S01]  /*4ad0*/  F2FP.BF16.F32.PACK_AB R24, R25, R24 ;  /* 0x000000181918723e */ /* 0x000fe200000010ff */
[----:B------:R2:W-:Y:S01]  /*4ae0*/  @P2 STG.E.U16 desc[UR20][R8.64], R14 ;  /* 0x0000000e08002986 */ /* 0x0005e2000c101514 */
[C---:B------:R-:W-:Y:S01]  /*4af0*/  LEA.HI.X.SX32 R11, R12.reuse, R3, 0x1, P6 ;  /* 0x000000030c0b7211 */ /* 0x040fe200030f0eff */
[----:B------:R-:W-:Y:S01]  /*4b00*/  VIADD R12, R12, UR6 ;  /* 0x000000060c0c7c36 */ /* 0x000fe20008000000 */
[----:B------:R-:W-:Y:S02]  /*4b10*/  ISETP.LT.AND P2, PT, R4, UR15, !P0 ;  /* 0x0000000f04007c0c */ /* 0x000fe4000c741270 */
[----:B0-----:R-:W-:Y:S01]  /*4b20*/  PRMT R7, R14, 0x7632, R7 ;  /* 0x000076320e077816 */ /* 0x001fe20000000007 */
[C---:B------:R-:W-:Y:S01]  /*4b30*/  VIADD R13, R12.reuse, UR6 ;  /* 0x000000060c0d7c36 */ /* 0x040fe20008000000 */
[----:B------:R-:W-:-:S02]  /*4b40*/  LEA R4, P6, R12, R2, 0x1 ;  /* 0x000000020c047211 */ /* 0x000fc400078c08ff */
[----:B------:R-:W-:Y:S01]  /*4b50*/  F2FP.BF16.F32.PACK_AB R26, R27, R26 ;  /* 0x0000001a1b1a723e */ /* 0x000fe200000010ff */
[----:B------:R0:W-:Y:S01]  /*4b60*/  @P5 STG.E.U16 desc[UR20][R10.64], R7 ;  /* 0x000000070a005986 */ /* 0x0001e2000c101514 */
[----:B------:R-:W-:Y:S01]  /*4b70*/  ISETP.LT.AND P5, PT, R5, UR15, !P0 ;  /* 0x0000000f05007c0c */ /* 0x000fe2000c7a1270 */
[----:B--2---:R-:W-:Y:S01]  /*4b80*/  VIADD R8, R0, 0x10 ;  /* 0x0000001000087836 */ /* 0x004fe20000000000 */
[----:B------:R-:W-:Y:S01]  /*4b90*/  LEA.HI.X.SX32 R5, R12, R3, 0x1, P6 ;  /* 0x000000030c057211 */ /* 0x000fe200030f0eff */
[C---:B------:R-:W-:Y:S01]  /*4ba0*/  VIADD R9, R0.reuse, 0x11 ;  /* 0x0000001100097836 */ /* 0x040fe20000000000 */
[----:B------:R-:W-:Y:S01]  /*4bb0*/  LEA R6, P6, R13, R2, 0x1 ;  /* 0x000000020d067211 */ /* 0x000fe200078c08ff */
[----:B------:R-:W-:Y:S01]  /*4bc0*/  VIADD R14, R0, 0x3f ;  /* 0x0000003f000e7836 */ /* 0x000fe20000000000 */
[----:B------:R-:W-:Y:S01]  /*4bd0*/  F2FP.BF16.F32.PACK_AB R28, R29, R28 ;  /* 0x0000001c1d1c723e */ /* 0x000fe200000010ff */
[----:B------:R2:W-:Y:S01]  /*4be0*/  @P4 STG.E.U16 desc[UR20][R4.64], R16 ;  /* 0x0000001004004986 */ /* 0x0005e2000c101514 */
[----:B------:R-:W-:-:S02]  /*4bf0*/  ISETP.LT.AND P4, PT, R8, UR15, !P0 ;  /* 0x0000000f08007c0c */ /* 0x000fc4000c781270 */
[----:B------:R-:W-:Y:S02]  /*4c00*/  F2FP.BF16.F32.PACK_AB R30, R31, R30 ;  /* 0x0000001e1f1e723e */ /* 0x000fe400000010ff */
[CC--:B0-----:R-:W-:Y:S01]  /*4c10*/  LEA.HI.X.SX32 R7, R13.reuse, R3.reuse, 0x1, P6 ;  /* 0x000000030d077211 */ /* 0x0c1fe200030f0eff */
[----:B------:R-:W-:Y:S01]  /*4c20*/  VIADD R13, R13, UR6 ;  /* 0x000000060d0d7c36 */ /* 0x000fe20008000000 */
[----:B------:R-:W-:Y:S02]  /*4c30*/  PRMT R11, R16, 0x7632, R11 ;  /* 0x00007632100b7816 */ /* 0x000fe4000000000b */
[----:B------:R-:W-:Y:S01]  /*4c40*/  F2FP.BF16.F32.PACK_AB R32, R33, R32 ;  /* 0x000000202120723e */ /* 0x000fe200000010ff */
[C---:B------:R-:W-:Y:S01]  /*4c50*/  VIADD R12, R13.reuse, UR6 ;  /* 0x000000060d0c7c36 */ /* 0x040fe20008000000 */
[-C--:B------:R-:W-:Y:S01]  /*4c60*/  LEA R8, P6, R13, R2.reuse, 0x1 ;  /* 0x000000020d087211 */ /* 0x080fe200078c08ff */
[----:B------:R0:W-:Y:S01]  /*4c70*/  @P3 STG.E.U16 desc[UR20][R6.64], R11 ;  /* 0x0000000b06003986 */ /* 0x0001e2000c101514 */
[----:B------:R-:W-:Y:S01]  /*4c80*/  ISETP.LT.AND P3, PT, R9, UR15, !P0 ;  /* 0x0000000f09007c0c */ /* 0x000fe2000c761270 */
[C---:B--2---:R-:W-:Y:S01]  /*4c90*/  VIADD R4, R0.reuse, 0x12 ;  /* 0x0000001200047836 */ /* 0x044fe20000000000 */
[----:B------:R-:W-:Y:S01]  /*4ca0*/  LEA.HI.X.SX32 R9, R13, R3, 0x1, P6 ;  /* 0x000000030d097211 */ /* 0x000fe200030f0eff */
[----:B------:R-:W-:Y:S01]  /*4cb0*/  VIADD R5, R0, 0x13 ;  /* 0x0000001300057836 */ /* 0x000fe20000000000 */
[----:B------:R-:W-:-:S02]  /*4cc0*/  LEA R10, P6, R12, R2, 0x1 ;  /* 0x000000020c0a7211 */ /* 0x000fc400078c08ff */
[----:B------:R-:W-:Y:S01]  /*4cd0*/  F2FP.BF16.F32.PACK_AB R34, R35, R34 ;  /* 0x000000222322723e */ /* 0x000fe200000010ff */
[----:B------:R2:W-:Y:S01]  /*4ce0*/  @P2 STG.E.U16 desc[UR20][R8.64], R18 ;  /* 0x0000001208002986 */ /* 0x0005e2000c101514 */
[----:B------:R-:W-:Y:S02]  /*4cf0*/  ISETP.LT.AND P2, PT, R4, UR15, !P0 ;  /* 0x0000000f04007c0c */ /* 0x000fe4000c741270 */
        /* <DEDUP_REMOVED lines=9> */
[----:B--2---:R-:W-:Y:S01]  /*4d90*/  VIADD R8, R0, 0x14 ;  /* 0x0000001400087836 */ /* 0x004fe20000000000 */
        /* <DEDUP_REMOVED lines=71> */
[C---:B0-----:R-:W-:Y:S01]  /*5210*/  LEA.HI.X.SX32 R7, R13.reuse, R3, 0x1, P6 ;  /* 0x000000030d077211 */ /* 0x041fe200030f0eff */
[----:B------:R-:W-:Y:S01]  /*5220*/  VIADD R13, R13, UR6 ;  /* 0x000000060d0d7c36 */ /* 0x000fe20008000000 */
[----:B------:R-:W-:-:S03]  /*5230*/  PRMT R11, R28, 0x7632, R11 ;  /* 0x000076321c0b7816 */ /* 0x000fc6000000000b */
[C---:B------:R-:W-:Y:S01]  /*5240*/  VIADD R12, R13.reuse, UR6 ;  /* 0x000000060d0c7c36 */ /* 0x040fe20008000000 */
[-C--:B------:R-:W-:Y:S01]  /*5250*/  LEA R8, P6, R13, R2.reuse, 0x1 ;  /* 0x000000020d087211 */ /* 0x080fe200078c08ff */
[----:B------:R0:W-:Y:S01]  /*5260*/  @P3 STG.E.U16 desc[UR20][R6.64], R11 ;  /* 0x0000000b06003986 */ /* 0x0001e2000c101514 */
[----:B------:R-:W-:Y:S01]  /*5270*/  ISETP.LT.AND P3, PT, R9, UR15, !P0 ;  /* 0x0000000f09007c0c */ /* 0x000fe2000c761270 */
[C---:B--2---:R-:W-:Y:S01]  /*5280*/  VIADD R4, R0.reuse, 0x1e ;  /* 0x0000001e00047836 */ /* 0x044fe20000000000 */
[----:B------:R-:W-:Y:S01]  /*5290*/  LEA.HI.X.SX32 R9, R13, R3, 0x1, P6 ;  /* 0x000000030d097211 */ /* 0x000fe200030f0eff */
[----:B------:R-:W-:Y:S01]  /*52a0*/  VIADD R5, R0, 0x1f ;  /* 0x0000001f00057836 */ /* 0x000fe20000000000 */
[----:B------:R-:W-:-:S03]  /*52b0*/  LEA R10, P6, R12, R2, 0x1 ;  /* 0x000000020c0a7211 */ /* 0x000fc600078c08ff */
[----:B------:R2:W-:Y:S01]  /*52c0*/  @P2 STG.E.U16 desc[UR20][R8.64], R30 ;  /* 0x0000001e08002986 */ /* 0x0005e2000c101514 */
[----:B------:R-:W-:Y:S02]  /*52d0*/  ISETP.LT.AND P2, PT, R4, UR15, !P0 ;  /* 0x0000000f04007c0c */ /* 0x000fe4000c741270 */
[C---:B0-----:R-:W-:Y:S01]  /*52e0*/  LEA.HI.X.SX32 R11, R12.reuse, R3, 0x1, P6 ;  /* 0x000000030c0b7211 */ /* 0x041fe200030f0eff */
[----:B------:R-:W-:Y:S01]  /*52f0*/  VIADD R12, R12, UR6 ;  /* 0x000000060c0c7c36 */ /* 0x000fe20008000000 */
[----:B------:R-:W-:-:S03]  /*5300*/  PRMT R7, R30, 0x7632, R7 ;  /* 0x000076321e077816 */ /* 0x000fc60000000007 */
[C---:B------:R-:W-:Y:S01]  /*5310*/  VIADD R13, R12.reuse, UR6 ;  /* 0x000000060c0d7c36 */ /* 0x040fe20008000000 */
[-C--:B------:R-:W-:Y:S01]  /*5320*/  LEA R4, P6, R12, R2.reuse, 0x1 ;  /* 0x000000020c047211 */ /* 0x080fe200078c08ff */
[----:B------:R0:W-:Y:S01]  /*5330*/  @P5 STG.E.U16 desc[UR20][R10.64], R7 ;  /* 0x000000070a005986 */ /* 0x0001e2000c101514 */
[----:B------:R-:W-:Y:S01]  /*5340*/  ISETP.LT.AND P5, PT, R5, UR15, !P0 ;  /* 0x0000000f05007c0c */ /* 0x000fe2000c7a1270 */
[----:B--2---:R-:W-:Y:S01]  /*5350*/  VIADD R8, R0, 0x20 ;  /* 0x0000002000087836 */ /* 0x004fe20000000000 */
        /* <DEDUP_REMOVED lines=182> */
[----:B------:R-:W-:Y:S02]  /*5ec0*/  LEA.HI.X.SX32 R5, R12, R3, 0x1, P6 ;  /* 0x000000030c057211 */ /* 0x000fe400030f0eff */
[----:B------:R-:W-:Y:S02]  /*5ed0*/  LEA R6, P6, R13, R2, 0x1 ;  /* 0x000000020d067211 */ /* 0x000fe400078c08ff */
[----:B------:R-:W-:Y:S01]  /*5ee0*/  PRMT R9, R60, 0x7632, R9 ;  /* 0x000076323c097816 */ /* 0x000fe20000000009 */
[----:B------:R2:W-:Y:S01]  /*5ef0*/  @P4 STG.E.U16 desc[UR20][R4.64], R60 ;  /* 0x0000003c04004986 */ /* 0x0005e2000c101514 */
[----:B------:R-:W-:-:S02]  /*5f00*/  ISETP.LT.AND P4, PT, R8, UR15, !P0 ;  /* 0x0000000f08007c0c */ /* 0x000fc4000c781270 */
[C---:B0-----:R-:W-:Y:S01]  /*5f10*/  LEA.HI.X.SX32 R7, R13.reuse, R3, 0x1, P6 ;  /* 0x000000030d077211 */ /* 0x041fe200030f0eff */
[----:B------:R-:W-:Y:S02]  /*5f20*/  VIADD R13, R13, UR6 ;  /* 0x000000060d0d7c36 */ /* 0x000fe40008000000 */
[----:B------:R-:W-:Y:S02]  /*5f30*/  VIADD R11, R0, 0x3d ;  /* 0x0000003d000b7836 */ /* 0x000fe40000000000 */
[----:B------:R0:W-:Y:S01]  /*5f40*/  @P3 STG.E.U16 desc[UR20][R6.64], R9 ;  /* 0x0000000906003986 */ /* 0x0001e2000c101514 */
[C---:B------:R-:W-:Y:S01]  /*5f50*/  LEA R8, P3, R13.reuse, R2, 0x1 ;  /* 0x000000020d087211 */ /* 0x040fe200078608ff */
[----:B------:R-:W-:-:S05]  /*5f60*/  VIADD R10, R13, UR6 ;  /* 0x000000060d0a7c36 */ /* 0x000fca0008000000 */
[----:B--2---:R-:W-:-:S04]  /*5f70*/  LEA R4, P6, R10, R2, 0x1 ;  /* 0x000000020a047211 */ /* 0x004fc800078c08ff */
[CC--:B------:R-:W-:Y:S02]  /*5f80*/  LEA.HI.X.SX32 R5, R10.reuse, R3.reuse, 0x1, P6 ;  /* 0x000000030a057211 */ /* 0x0c0fe400030f0eff */
[----:B0-----:R-:W-:Y:S02]  /*5f90*/  LEA.HI.X.SX32 R9, R13, R3, 0x1, P3 ;  /* 0x000000030d097211 */ /* 0x001fe400018f0eff */
[----:B------:R-:W-:Y:S01]  /*5fa0*/  ISETP.LT.AND P3, PT, R11, UR15, !P0 ;  /* 0x0000000f0b007c0c */ /* 0x000fe2000c761270 */
[----:B------:R-:W-:Y:S02]  /*5fb0*/  VIADD R11, R10, UR6 ;  /* 0x000000060a0b7c36 */ /* 0x000fe40008000000 */
[----:B------:R0:W-:Y:S02]  /*5fc0*/  @P2 STG.E.U16 desc[UR20][R8.64], R62 ;  /* 0x0000003e08002986 */ /* 0x0001e4000c101514 */
[C---:B------:R-:W-:Y:S01]  /*5fd0*/  VIADD R12, R11.reuse, UR6 ;  /* 0x000000060b0c7c36 */ /* 0x040fe20008000000 */
[----:B------:R-:W-:-:S03]  /*5fe0*/  LEA R6, P2, R11, R2, 0x1 ;  /* 0x000000020b067211 */ /* 0x000fc600078408ff */
[C---:B------:R-:W-:Y:S01]  /*5ff0*/  VIADD R13, R12.reuse, UR6 ;  /* 0x000000060c0d7c36 */ /* 0x040fe20008000000 */
[CC--:B------:R-:W-:Y:S02]  /*6000*/  LEA R10, P6, R12.reuse, R2.reuse, 0x1 ;  /* 0x000000020c0a7211 */ /* 0x0c0fe400078c08ff */
[-C--:B------:R-:W-:Y:S01]  /*6010*/  LEA.HI.X.SX32 R7, R11, R3.reuse, 0x1, P2 ;  /* 0x000000030b077211 */ /* 0x080fe200010f0eff */
[C---:B------:R-:W-:Y:S01]  /*6020*/  VIADD R0, R13.reuse, UR6 ;  /* 0x000000060d007c36 */ /* 0x040fe20008000000 */
[----:B------:R-:W-:Y:S02]  /*6030*/  LEA.HI.X.SX32 R11, R12, R3, 0x1, P6 ;  /* 0x000000030c0b7211 */ /* 0x000fe400030f0eff */
[----:B------:R-:W-:Y:S02]  /*6040*/  LEA R12, P6, R13, R2, 0x1 ;  /* 0x000000020d0c7211 */ /* 0x000fe400078c08ff */
[----:B------:R-:W-:Y:S02]  /*6050*/  ISETP.LT.AND P2, PT, R15, UR15, !P0 ;  /* 0x0000000f0f007c0c */ /* 0x000fe4000c741270 */
[----:B------:R-:W-:-:S02]  /*6060*/  ISETP.LT.AND P0, PT, R14, UR15, !P0 ;  /* 0x0000000f0e007c0c */ /* 0x000fc4000c701270 */
[----:B0-----:R-:W-:Y:S02]  /*6070*/  PRMT R8, R62, 0x7632, R8 ;  /* 0x000076323e087816 */ /* 0x001fe40000000008 */
[-C--:B------:R-:W-:Y:S02]  /*6080*/  LEA.HI.X.SX32 R13, R13, R3.reuse, 0x1, P6 ;  /* 0x000000030d0d7211 */ /* 0x080fe400030f0eff */
[C---:B------:R-:W-:Y:S01]  /*6090*/  LEA R2, P6, R0.reuse, R2, 0x1 ;  /* 0x0000000200027211 */ /* 0x040fe200078c08ff */
[----:B------:R0:W-:Y:S03]  /*60a0*/  @P5 STG.E.U16 desc[UR20][R4.64], R8 ;  /* 0x0000000804005986 */ /* 0x0001e6000c101514 */
[----:B------:R-:W-:Y:S01]  /*60b0*/  LEA.HI.X.SX32 R3, R0, R3, 0x1, P6 ;  /* 0x0000000300037211 */ /* 0x000fe200030f0eff */
[----:B------:R2:W-:Y:S01]  /*60c0*/  @P4 STG.E.U16 desc[UR20][R6.64], R64 ;  /* 0x0000004006004986 */ /* 0x0005e2000c101514 */
[----:B------:R-:W-:-:S02]  /*60d0*/  PRMT R0, R66, 0x7632, R0 ;  /* 0x0000763242007816 */ /* 0x000fc40000000000 */
[----:B0-----:R-:W-:-:S05]  /*60e0*/  PRMT R5, R64, 0x7632, R5 ;  /* 0x0000763240057816 */ /* 0x001fca0000000005 */
[----:B------:R2:W-:Y:S04]  /*60f0*/  @P3 STG.E.U16 desc[UR20][R10.64], R5 ;  /* 0x000000050a003986 */ /* 0x0005e8000c101514 */
[----:B------:R2:W-:Y:S04]  /*6100*/  @P2 STG.E.U16 desc[UR20][R12.64], R66 ;  /* 0x000000420c002986 */ /* 0x0005e8000c101514 */
[----:B------:R2:W-:Y:S01]  /*6110*/  @P0 STG.E.U16 desc[UR20][R2.64], R0 ;  /* 0x0000000002000986 */ /* 0x0005e2000c101514 */
[----:B-1----:R-:W-:Y:S06]  /*6120*/  BAR.SYNC.DEFER_BLOCKING 0x0 ;  /* 0x0000000000007b1d */ /* 0x002fec0000010000 */
[----:B------:R-:W-:Y:S05]  /*6130*/  @P1 BRA `(.L_x_14) ;  /* 0x0000000000a01947 */ /* 0x000fea0003800000 */
[----:B------:R-:W0:Y:S01]  /*6140*/  S2UR UR5, SR_CgaCtaId ;  /* 0x00000000000579c3 */ /* 0x000e220000008800 */
[----:B------:R-:W-:Y:S01]  /*6150*/  NOP ;  /* 0x0000000000007918 */ /* 0x000fe20000000000 */
[----:B------:R-:W-:Y:S01]  /*6160*/  UMOV UR4, 0x50 ;  /* 0x0000005000047882 */ /* 0x000fe20000000000 */
[----:B--2---:R-:W-:Y:S02]  /*6170*/  IMAD.U32 R0, RZ, RZ, UR8 ;  /* 0x00000008ff007e24 */ /* 0x004fe4000f8e00ff */
[----:B------:R-:W-:Y:S02]  /*6180*/  IMAD.MOV.U32 R3, RZ, RZ, 0xff ;  /* 0x000000ffff037424 */ /* 0x000fe400078e00ff */
[----:B------:R-:W-:Y:S01]  /*6190*/  IMAD.MOV.U32 R7, RZ, RZ, 0x1 ;  /* 0x00000001ff077424 */ /* 0x000fe200078e00ff */
[----:B------:R-:W-:-:S04]  /*61a0*/  LOP3.LUT R0, R0, 0xffff, RZ, 0xc0, !PT ;  /* 0x0000ffff00007812 */ /* 0x000fc800078ec0ff */
[----:B------:R-:W-:-:S05]  /*61b0*/  SHF.R.U32.HI R0, RZ, 0x5, R0 ;  /* 0x00000005ff007819 */ /* 0x000fca0000011600 */
[----:B------:R-:W-:Y:S01]  /*61c0*/  VIADD R2, R0, 0x10 ;  /* 0x0000001000027836 */ /* 0x000fe20000000000 */
[----:B------:R-:W-:Y:S01]  /*61d0*/  SHF.L.U32 R0, R3, R0, RZ ;  /* 0x0000000003007219 */ /* 0x000fe200000006ff */
[----:B0-----:R-:W-:-:S03]  /*61e0*/  ULEA UR6, UR5, UR4, 0x18 ;  /* 0x0000000405067291 */ /* 0x001fc6000f8ec0ff */
[----:B------:R-:W-:-:S04]  /*61f0*/  SHF.L.U32 R3, R7, R2, RZ ;  /* 0x0000000207037219 */ /* 0x000fc800000006ff */
[----:B------:R-:W-:Y:S02]  /*6200*/  LOP3.LUT R0, R3, R0, RZ, 0xfc, !PT ;  /* 0x0000000003007212 */ /* 0x000fe400078efcff */
[----:B------:R-:W0:Y:S02]  /*6210*/  LDS R5, [UR6] ;  /* 0x00000006ff057984 */ /* 0x000e240008000800 */
[C---:B------:R-:W-:Y:S02]  /*6220*/  LOP3.LUT R2, R0.reuse, 0xffff, RZ, 0xc0, !PT ;  /* 0x0000ffff00027812 */ /* 0x040fe400078ec0ff */
[----:B0-----:R-:W-:-:S04]  /*6230*/  LOP3.LUT R3, R0, 0xffff, R5, 0x80, !PT ;  /* 0x0000ffff00037812 */ /* 0x001fc800078e8005 */
[----:B------:R-:W-:-:S13]  /*6240*/  ISETP.NE.AND P0, PT, R3, R2, PT ;  /* 0x000000020300720c */ /* 0x000fda0003f05270 */
[----:B------:R-:W-:Y:S05]  /*6250*/  @P0 BRA `(.L_x_15) ;  /* 0x0000000000500947 */ /* 0x000fea0003800000 */
[----:B------:R-:W-:Y:S02]  /*6260*/  SHF.R.U32.HI R5, RZ, 0x10, R5 ;  /* 0x00000010ff057819 */ /* 0x000fe40000011605 */
[----:B------:R-:W-:-:S04]  /*6270*/  SHF.R.U32.HI R2, RZ, 0x10, R0 ;  /* 0x00000010ff027819 */ /* 0x000fc80000011600 */
[----:B------:R-:W-:-:S04]  /*6280*/  LOP3.LUT R5, R5, R2, RZ, 0xc0, !PT ;  /* 0x0000000205057212 */ /* 0x000fc800078ec0ff */
[----:B------:R-:W-:-:S13]  /*6290*/  ISETP.NE.AND P0, PT, R5, R2, PT ;  /* 0x000000020500720c */ /* 0x000fda0003f05270 */
[----:B------:R-:W-:Y:S05]  /*62a0*/  @P0 BRA `(.L_x_16) ;  /* 0x0000000000300947 */ /* 0x000fea0003800000 */
[----:B------:R-:W-:Y:S01]  /*62b0*/  R2UR UR4, R0 ;  /* 0x00000000000472ca */ /* 0x000fe200000e0000 */
[----:B------:R-:W-:Y:S01]  /*62c0*/  VOTEU.ANY UR5, UPT, PT ;  /* 0x0000000000057886 */ /* 0x000fe200038e0100 */
[----:B------:R-:W0:Y:S01]  /*62d0*/  S2R R0, SR_LANEID ;  /* 0x0000000000007919 */ /* 0x000e220000000000 */
[----:B------:R-:W-:-:S10]  /*62e0*/  UFLO.U32 UR5, UR5 ;  /* 0x00000005000572bd */ /* 0x000fd400080e0000 */
[----:B------:R-:W-:-:S06]  /*62f0*/  ULOP3.LUT UR4, URZ, UR4, URZ, 0x33, !UPT ;  /* 0x00000004ff047292 */ /* 0x000fcc000f8e33ff */
[----:B------:R-:W-:-:S04]  /*6300*/  IMAD.U32 R2, RZ, RZ, UR4 ;  /* 0x00000004ff027e24 */ /* 0x000fc8000f8e00ff */
[----:B------:R-:W1:Y:S02]  /*6310*/  REDUX UR7, R2 ;  /* 0x00000000020773c4 */ /* 0x000e640000000000 */
[----:B------:R3:W-:Y:S01]  /*6320*/  UTCATOMSWS.AND URZ, UR4 ;  /* 0x0000000400ff79e3 */ /* 0x0007e20008000000 */
[----:B0-----:R-:W-:Y:S01]  /*6330*/  ISETP.EQ.U32.AND P0, PT, R0, UR5, PT ;  /* 0x0000000500007c0c */ /* 0x001fe2000bf02070 */
[----:B-1----:R-:W-:-:S12]  /*6340*/  IMAD.U32 R0, RZ, RZ, UR7 ;  /* 0x00000007ff007e24 */ /* 0x002fd8000f8e00ff */
[----:B------:R3:W-:Y:S01]  /*6350*/  @P0 ATOMS.AND RZ, [UR6], R0 ;  /* 0x00000000ffff098c */ /* 0x0007e2000a800006 */
[----:B------:R-:W-:Y:S05]  /*6360*/  BRA `(.L_x_14) ;  /* 0x0000000000147947 */ /* 0x000fea0003800000 */
.L_x_16:
[----:B------:R-:W-:-:S07]  /*6370*/  MOV R2, 0x6390 ;  /* 0x0000639000027802 */ /* 0x000fce0000000f00 */
[----:B------:R-:W-:Y:S05]  /*6380*/  CALL.REL.NOINC `($__internal_0_$__cuda_sm10x_tcgen05_guardrail_trap_col_being_dealloced_not_returned_by_alloc) ;  /* 0x00000000002c7944 */ /* 0x000fea0003c00000 */
[----:B------:R-:W-:Y:S05]  /*6390*/  BRA `(.L_x_14) ;  /* 0x0000000000087947 */ /* 0x000fea0003800000 */
.L_x_15:
[----:B------:R-:W-:-:S07]  /*63a0*/  MOV R2, 0x63c0 ;  /* 0x000063c000027802 */ /* 0x000fce0000000f00 */
[----:B------:R-:W-:Y:S05]  /*63b0*/  CALL.REL.NOINC `($__internal_2_$__cuda_sm10x_tcgen05_guardrail_trap_unallocated_columns_being_dealloced) ;  /* 0x0000000000387944 */ /* 0x000fea0003c00000 */
.L_x_14:
[----:B------:R-:W-:Y:S01]  /*63c0*/  NOP ;  /* 0x0000000000007918 */ /* 0x000fe20000000000 */
[----:B---3--:R-:W-:Y:S05]  /*63d0*/  EXIT ;  /* 0x000000000000794d */ /* 0x008fea0003800000 */
.L_x_9:
[----:B------:R-:W0:Y:S02]  /*63e0*/  SYNCS.PHASECHK.TRANS64.TRYWAIT P3, [UR11], R4 ;  /* 0x00000004ff0075a7 */ /* 0x000e24000806110b */
[----:B0-----:R-:W-:Y:S05]  /*63f0*/  @!P3 BRA `(.L_x_9) ;  /* 0xfffffffc00f8b947 */ /* 0x001fea000383ffff */
[----:B------:R-:W-:Y:S05]  /*6400*/  BRA `(.L_x_17) ;  /* 0xffffffd800887947 */ /* 0x000fea000383ffff */
.L_x_13:
[----:B------:R-:W4:Y:S02]  /*6410*/  SYNCS.PHASECHK.TRANS64.TRYWAIT P0, [UR11], R3 ;  /* 0x00000003ff0075a7 */ /* 0x000f24000800110b */
[----:B----4-:R-:W-:Y:S05]  /*6420*/  @!P0 BRA `(.L_x_13) ;  /* 0xfffffffc00f88947 */ /* 0x010fea000383ffff */
[----:B------:R-:W-:Y:S05]  /*6430*/  BRA `(.L_x_12) ;  /* 0xffffffe0000c7947 */ /* 0x000fea000383ffff */
        .weak           $__internal_0_$__cuda_sm10x_tcgen05_guardrail_trap_col_being_dealloced_not_returned_by_alloc
        .type           $__internal_0_$__cuda_sm10x_tcgen05_guardrail_trap_col_being_dealloced_not_returned_by_alloc,@function
        .size           $__internal_0_$__cuda_sm10x_tcgen05_guardrail_trap_col_being_dealloced_not_returned_by_alloc,($__internal_1_$__cuda_sm10x_tcgen05_guardrail_trap_phase_invalid_during_alloc - $__internal_0_$__cuda_sm10x_tcgen05_guardrail_trap_col_being_dealloced_not_returned_by_alloc)
$__internal_0_$__cuda_sm10x_tcgen05_guardrail_trap_col_being_dealloced_not_returned_by_alloc:
[----:B------:R-:W-:Y:S05]  /*6440*/  BPT.TRAP 0x1 ;  /* 0x000000040000795c */ /* 0x000fea0000300000 */
[----:B------:R-:W-:-:S04]  /*6450*/  IMAD.MOV.U32 R3, RZ, RZ, 0x0 ;  /* 0x00000000ff037424 */ /* 0x000fc800078e00ff */
[----:B------:R-:W-:Y:S05]  /*6460*/  RET.REL.NODEC R2 `(matmul_kernel) ;  /* 0xffffff9802e47950 */ /* 0x000fea0003c3ffff */
        .weak           $__internal_1_$__cuda_sm10x_tcgen05_guardrail_trap_phase_invalid_during_alloc
        .type           $__internal_1_$__cuda_sm10x_tcgen05_guardrail_trap_phase_invalid_during_alloc,@function
        .size           $__internal_1_$__cuda_sm10x_tcgen05_guardrail_trap_phase_invalid_during_alloc,($__internal_2_$__cuda_sm10x_tcgen05_guardrail_trap_unallocated_columns_being_dealloced - $__internal_1_$__cuda_sm10x_tcgen05_guardrail_trap_phase_invalid_during_alloc)
$__internal_1_$__cuda_sm10x_tcgen05_guardrail_trap_phase_invalid_during_alloc:
[----:B------:R-:W-:Y:S05]  /*6470*/  BPT.TRAP 0x1 ;  /* 0x000000040000795c */ /* 0x000fea0000300000 */
[----:B------:R-:W-:-:S04]  /*6480*/  IMAD.MOV.U32 R3, RZ, RZ, 0x0 ;  /* 0x00000000ff037424 */ /* 0x000fc800078e00ff */
[----:B------:R-:W-:Y:S05]  /*6490*/  RET.REL.NODEC R2 `(matmul_kernel) ;  /* 0xffffff9802d87950 */ /* 0x000fea0003c3ffff */
        .weak           $__internal_2_$__cuda_sm10x_tcgen05_guardrail_trap_unallocated_columns_being_dealloced
        .type           $__internal_2_$__cuda_sm10x_tcgen05_guardrail_trap_unallocated_columns_being_dealloced,@function
        .size           $__internal_2_$__cuda_sm10x_tcgen05_guardrail_trap_unallocated_columns_being_dealloced,(.L_x_21 - $__internal_2_$__cuda_sm10x_tcgen05_guardrail_trap_unallocated_columns_being_dealloced)
$__internal_2_$__cuda_sm10x_tcgen05_guardrail_trap_unallocated_columns_being_dealloced:
[----:B------:R-:W-:Y:S05]  /*64a0*/  BPT.TRAP 0x1 ;  /* 0x000000040000795c */ /* 0x000fea0000300000 */
[----:B------:R-:W-:-:S04]  /*64b0*/  IMAD.MOV.U32 R3, RZ, RZ, 0x0 ;  /* 0x00000000ff037424 */ /* 0x000fc800078e00ff */
[----:B------:R-:W-:Y:S05]  /*64c0*/  RET.REL.NODEC R2 `(matmul_kernel) ;  /* 0xffffff9802cc7950 */ /* 0x000fea0003c3ffff */
.L_x_18:
[----:B------:R-:W-:-:S00]  /*64d0*/  BRA `(.L_x_18) ;  /* 0xfffffffc00fc7947 */ /* 0x000fc0000383ffff */
[----:B------:R-:W-:-:S00]  /*64e0*/  NOP ;  /* 0x0000000000007918 */ /* 0x000fc00000000000 */
        /* <DEDUP_REMOVED lines=9> */
.L_x_21:


//--------------------- .nv.shared.matmul_kernel  --------------------------
	.section	.nv.shared.matmul_kernel,"aw",@nobits
	.sectionflags	@""
	.align	16
	.zero		1024


//--------------------- .nv.shared.reserved.0     --------------------------
	.section	.nv.shared.reserved.0,"aw",@nobits
	.align	8
	.weak		__nv_reservedSMEM_offset_0_alias
	.size		__nv_reservedSMEM_offset_0_alias, 0, 64
	.other		__nv_reservedSMEM_offset_0_alias,@"STO_CUDA_RESERVED_SHARED STV_DEFAULT"
__nv_reservedSMEM_offset_0_alias:
	.zero		0
.nv.shared.reserved.0:
	.zero		64
	.weak		__nv_reservedSMEM_allocation_phase
	.type		__nv_reservedSMEM_allocation_phase,@object
	.size		__nv_reservedSMEM_allocation_phase,(.L_0 - __nv_reservedSMEM_allocation_phase)
__nv_reservedSMEM_allocation_phase:
	.zero		1
.L_0:
	.zero		7
	.weak		__nv_reservedSMEM_devtool_atexit_pc
	.type		__nv_reservedSMEM_devtool_atexit_pc,@object
	.size		__nv_reservedSMEM_devtool_atexit_pc,(__nv_reservedSMEM_allocation_mask - __nv_reservedSMEM_devtool_atexit_pc)
__nv_reservedSMEM_devtool_atexit_pc:
	.zero		8
	.weak		__nv_reservedSMEM_allocation_mask
	.type		__nv_reservedSMEM_allocation_mask,@object
	.size		__nv_reservedSMEM_allocation_mask,(.L_2 - __nv_reservedSMEM_allocation_mask)
__nv_reservedSMEM_allocation_mask:
	.zero		4
.L_2:


//--------------------- .nv.constant0.matmul_kernel --------------------------
	.section	.nv.constant0.matmul_kernel,"a",@progbits
	.sectionflags	@""
	.align	4
.nv.constant0.matmul_kernel:
	.zero		976


//--------------------- SYMBOLS --------------------------

	.type		.nv.reservedSmem.offset0,@object
	.size		.nv.reservedSmem.offset0,0x4
	.type		.nv.reservedSmem.cap,@object
	.size		.nv.reservedSmem.cap,0x4
